//
// Generated by NVIDIA NVVM Compiler
//
// Compiler Build ID: CL-36424714
// Cuda compilation tools, release 13.0, V13.0.88
// Based on NVVM 20.0.0
//

.version 9.0
.target sm_100
.address_size 64

	// .globl	_Z28matrix_multiplication_kernelPKfS0_Pfiii
// _ZZ28matrix_multiplication_kernelPKfS0_PfiiiE2As has been demoted
// _ZZ28matrix_multiplication_kernelPKfS0_PfiiiE2Bs has been demoted

.visible .entry _Z28matrix_multiplication_kernelPKfS0_Pfiii(
	.param .u64 .ptr .align 1 _Z28matrix_multiplication_kernelPKfS0_Pfiii_param_0,
	.param .u64 .ptr .align 1 _Z28matrix_multiplication_kernelPKfS0_Pfiii_param_1,
	.param .u64 .ptr .align 1 _Z28matrix_multiplication_kernelPKfS0_Pfiii_param_2,
	.param .u32 _Z28matrix_multiplication_kernelPKfS0_Pfiii_param_3,
	.param .u32 _Z28matrix_multiplication_kernelPKfS0_Pfiii_param_4,
	.param .u32 _Z28matrix_multiplication_kernelPKfS0_Pfiii_param_5
)
{
	.reg .pred 	%p<211>;
	.reg .b32 	%r<402>;
	.reg .b32 	%f<963>;
	.reg .b64 	%rd<156>;
	// demoted variable
	.shared .align 4 .b8 _ZZ28matrix_multiplication_kernelPKfS0_PfiiiE2As[8192];
	// demoted variable
	.shared .align 4 .b8 _ZZ28matrix_multiplication_kernelPKfS0_PfiiiE2Bs[8192];
	ld.param.u64 	%rd14, [_Z28matrix_multiplication_kernelPKfS0_Pfiii_param_0];
	ld.param.u64 	%rd15, [_Z28matrix_multiplication_kernelPKfS0_Pfiii_param_1];
	ld.param.u32 	%r49, [_Z28matrix_multiplication_kernelPKfS0_Pfiii_param_4];
	cvta.to.global.u64 	%rd17, %rd14;
	cvta.to.global.u64 	%rd1, %rd15;
	mov.u32 	%r1, %tid.x;
	and.b32  	%r2, %r1, 15;
	shr.u32 	%r3, %r1, 4;
	mov.u32 	%r51, %ctaid.y;
	mul.lo.s32 	%r52, %r51, %r49;
	shl.b32 	%r53, %r52, 7;
	mul.wide.u32 	%rd18, %r53, 4;
	add.s64 	%rd2, %rd17, %rd18;
	setp.gt.u32 	%p2, %r2, 1;
	shl.b32 	%r54, %r1, 2;
	and.b32  	%r4, %r54, 60;
	@%p2 bra 	$L__BB0_2;
	ld.param.u32 	%r311, [_Z28matrix_multiplication_kernelPKfS0_Pfiii_param_4];
	mad.lo.s32 	%r55, %r3, %r311, %r4;
	mul.wide.s32 	%rd19, %r55, 4;
	add.s64 	%rd20, %rd2, %rd19;
	ld.global.v4.f32 	{%f193, %f194, %f195, %f196}, [%rd20];
	shl.b32 	%r56, %r3, 3;
	add.s32 	%r57, %r56, %r4;
	shl.b32 	%r58, %r57, 2;
	mov.u32 	%r59, _ZZ28matrix_multiplication_kernelPKfS0_PfiiiE2As;
	add.s32 	%r60, %r59, %r58;
	st.shared.f32 	[%r60], %f193;
	st.shared.f32 	[%r60+4], %f194;
	st.shared.f32 	[%r60+8], %f195;
	st.shared.f32 	[%r60+12], %f196;
	shl.b32 	%r61, %r311, 5;
	add.s32 	%r62, %r55, %r61;
	mul.wide.s32 	%rd21, %r62, 4;
	add.s64 	%rd22, %rd2, %rd21;
	ld.global.v4.f32 	{%f197, %f198, %f199, %f200}, [%rd22];
	st.shared.f32 	[%r60+1024], %f197;
	st.shared.f32 	[%r60+1028], %f198;
	st.shared.f32 	[%r60+1032], %f199;
	st.shared.f32 	[%r60+1036], %f200;
	shl.b32 	%r63, %r311, 6;
	add.s32 	%r64, %r55, %r63;
	mul.wide.s32 	%rd23, %r64, 4;
	add.s64 	%rd24, %rd2, %rd23;
	ld.global.v4.f32 	{%f201, %f202, %f203, %f204}, [%rd24];
	st.shared.f32 	[%r60+2048], %f201;
	st.shared.f32 	[%r60+2052], %f202;
	st.shared.f32 	[%r60+2056], %f203;
	st.shared.f32 	[%r60+2060], %f204;
$L__BB0_2:
	setp.lt.u32 	%p3, %r2, 2;
	setp.lt.u32 	%p4, %r1, 512;
	and.pred  	%p1, %p4, %p3;
	not.pred 	%p5, %p1;
	@%p5 bra 	$L__BB0_4;
	ld.param.u32 	%r312, [_Z28matrix_multiplication_kernelPKfS0_Pfiii_param_4];
	add.s32 	%r65, %r3, 96;
	mad.lo.s32 	%r66, %r65, %r312, %r4;
	mul.wide.s32 	%rd25, %r66, 4;
	add.s64 	%rd26, %rd2, %rd25;
	ld.global.v4.f32 	{%f205, %f206, %f207, %f208}, [%rd26];
	shl.b32 	%r67, %r65, 3;
	add.s32 	%r68, %r67, %r4;
	shl.b32 	%r69, %r68, 2;
	mov.u32 	%r70, _ZZ28matrix_multiplication_kernelPKfS0_PfiiiE2As;
	add.s32 	%r71, %r70, %r69;
	st.shared.f32 	[%r71], %f205;
	st.shared.f32 	[%r71+4], %f206;
	st.shared.f32 	[%r71+8], %f207;
	st.shared.f32 	[%r71+12], %f208;
$L__BB0_4:
	setp.gt.u32 	%p6, %r1, 127;
	@%p6 bra 	$L__BB0_6;
	ld.param.u32 	%r319, [_Z28matrix_multiplication_kernelPKfS0_Pfiii_param_5];
	mad.lo.s32 	%r72, %r3, %r319, %r4;
	mul.wide.s32 	%rd27, %r72, 4;
	add.s64 	%rd28, %rd1, %rd27;
	ld.global.v4.f32 	{%f209, %f210, %f211, %f212}, [%rd28];
	shl.b32 	%r73, %r4, 2;
	shl.b32 	%r74, %r3, 9;
	or.b32  	%r75, %r74, %r73;
	mov.u32 	%r76, _ZZ28matrix_multiplication_kernelPKfS0_PfiiiE2Bs;
	add.s32 	%r77, %r76, %r75;
	st.shared.f32 	[%r77], %f209;
	st.shared.f32 	[%r77+4], %f210;
	st.shared.f32 	[%r77+8], %f211;
	st.shared.f32 	[%r77+12], %f212;
$L__BB0_6:
	setp.gt.u32 	%p7, %r1, 95;
	@%p7 bra 	$L__BB0_8;
	ld.param.u32 	%r320, [_Z28matrix_multiplication_kernelPKfS0_Pfiii_param_5];
	add.s32 	%r78, %r3, 2;
	mad.lo.s32 	%r79, %r78, %r320, %r4;
	mul.wide.s32 	%rd29, %r79, 4;
	add.s64 	%rd30, %rd1, %rd29;
	ld.global.v4.f32 	{%f213, %f214, %f215, %f216}, [%rd30];
	shl.b32 	%r80, %r4, 2;
	shl.b32 	%r81, %r78, 9;
	or.b32  	%r82, %r81, %r80;
	mov.u32 	%r83, _ZZ28matrix_multiplication_kernelPKfS0_PfiiiE2Bs;
	add.s32 	%r84, %r83, %r82;
	st.shared.f32 	[%r84], %f213;
	st.shared.f32 	[%r84+4], %f214;
	st.shared.f32 	[%r84+8], %f215;
	st.shared.f32 	[%r84+12], %f216;
$L__BB0_8:
	setp.gt.u32 	%p8, %r1, 63;
	@%p8 bra 	$L__BB0_10;
	ld.param.u32 	%r321, [_Z28matrix_multiplication_kernelPKfS0_Pfiii_param_5];
	add.s32 	%r85, %r3, 4;
	mad.lo.s32 	%r86, %r85, %r321, %r4;
	mul.wide.s32 	%rd31, %r86, 4;
	add.s64 	%rd32, %rd1, %rd31;
	ld.global.v4.f32 	{%f217, %f218, %f219, %f220}, [%rd32];
	shl.b32 	%r87, %r4, 2;
	shl.b32 	%r88, %r85, 9;
	or.b32  	%r89, %r88, %r87;
	mov.u32 	%r90, _ZZ28matrix_multiplication_kernelPKfS0_PfiiiE2Bs;
	add.s32 	%r91, %r90, %r89;
	st.shared.f32 	[%r91], %f217;
	st.shared.f32 	[%r91+4], %f218;
	st.shared.f32 	[%r91+8], %f219;
	st.shared.f32 	[%r91+12], %f220;
$L__BB0_10:
	setp.gt.u32 	%p9, %r1, 31;
	@%p9 bra 	$L__BB0_12;
	ld.param.u32 	%r322, [_Z28matrix_multiplication_kernelPKfS0_Pfiii_param_5];
	add.s32 	%r92, %r3, 6;
	mad.lo.s32 	%r93, %r92, %r322, %r4;
	mul.wide.s32 	%rd33, %r93, 4;
	add.s64 	%rd34, %rd1, %rd33;
	ld.global.v4.f32 	{%f221, %f222, %f223, %f224}, [%rd34];
	shl.b32 	%r94, %r4, 2;
	shl.b32 	%r95, %r92, 9;
	or.b32  	%r96, %r95, %r94;
	mov.u32 	%r97, _ZZ28matrix_multiplication_kernelPKfS0_PfiiiE2Bs;
	add.s32 	%r98, %r97, %r96;
	st.shared.f32 	[%r98], %f221;
	st.shared.f32 	[%r98+4], %f222;
	st.shared.f32 	[%r98+8], %f223;
	st.shared.f32 	[%r98+12], %f224;
$L__BB0_12:
	ld.param.u32 	%r313, [_Z28matrix_multiplication_kernelPKfS0_Pfiii_param_4];
	bar.sync 	0;
	setp.lt.s32 	%p10, %r313, 1;
	mov.f32 	%f899, 0f00000000;
	mov.f32 	%f900, %f899;
	mov.f32 	%f901, %f899;
	mov.f32 	%f902, %f899;
	mov.f32 	%f903, %f899;
	mov.f32 	%f904, %f899;
	mov.f32 	%f905, %f899;
	mov.f32 	%f906, %f899;
	mov.f32 	%f907, %f899;
	mov.f32 	%f908, %f899;
	mov.f32 	%f909, %f899;
	mov.f32 	%f910, %f899;
	mov.f32 	%f911, %f899;
	mov.f32 	%f912, %f899;
	mov.f32 	%f913, %f899;
	mov.f32 	%f914, %f899;
	mov.f32 	%f915, %f899;
	mov.f32 	%f916, %f899;
	mov.f32 	%f917, %f899;
	mov.f32 	%f918, %f899;
	mov.f32 	%f919, %f899;
	mov.f32 	%f920, %f899;
	mov.f32 	%f921, %f899;
	mov.f32 	%f922, %f899;
	mov.f32 	%f923, %f899;
	mov.f32 	%f924, %f899;
	mov.f32 	%f925, %f899;
	mov.f32 	%f926, %f899;
	mov.f32 	%f927, %f899;
	mov.f32 	%f928, %f899;
	mov.f32 	%f929, %f899;
	mov.f32 	%f930, %f899;
	mov.f32 	%f931, %f899;
	mov.f32 	%f932, %f899;
	mov.f32 	%f933, %f899;
	mov.f32 	%f934, %f899;
	mov.f32 	%f935, %f899;
	mov.f32 	%f936, %f899;
	mov.f32 	%f937, %f899;
	mov.f32 	%f938, %f899;
	mov.f32 	%f939, %f899;
	mov.f32 	%f940, %f899;
	mov.f32 	%f941, %f899;
	mov.f32 	%f942, %f899;
	mov.f32 	%f943, %f899;
	mov.f32 	%f944, %f899;
	mov.f32 	%f945, %f899;
	mov.f32 	%f946, %f899;
	mov.f32 	%f947, %f899;
	mov.f32 	%f948, %f899;
	mov.f32 	%f949, %f899;
	mov.f32 	%f950, %f899;
	mov.f32 	%f951, %f899;
	mov.f32 	%f952, %f899;
	mov.f32 	%f953, %f899;
	mov.f32 	%f954, %f899;
	mov.f32 	%f955, %f899;
	mov.f32 	%f956, %f899;
	mov.f32 	%f957, %f899;
	mov.f32 	%f958, %f899;
	mov.f32 	%f959, %f899;
	mov.f32 	%f960, %f899;
	mov.f32 	%f961, %f899;
	mov.f32 	%f962, %f899;
	@%p10 bra 	$L__BB0_28;
	ld.param.u32 	%r323, [_Z28matrix_multiplication_kernelPKfS0_Pfiii_param_5];
	ld.param.u32 	%r314, [_Z28matrix_multiplication_kernelPKfS0_Pfiii_param_4];
	mad.lo.s32 	%r396, %r3, %r314, %r4;
	shl.b32 	%r100, %r314, 5;
	shl.b32 	%r101, %r314, 6;
	add.s32 	%r398, %r396, %r101;
	add.s32 	%r399, %r398, %r100;
	add.s32 	%r102, %r3, 32;
	mad.lo.s32 	%r397, %r314, %r102, %r4;
	shl.b32 	%r395, %r323, 3;
	mov.b32 	%r400, 0;
	mov.f32 	%f899, 0f00000000;
	mov.u32 	%r401, %r400;
$L__BB0_14:
	ld.param.u32 	%r315, [_Z28matrix_multiplication_kernelPKfS0_Pfiii_param_4];
	add.s32 	%r400, %r400, 8;
	setp.ge.s32 	%p11, %r400, %r315;
	@%p11 bra 	$L__BB0_27;
	mov.u32 	%r103, %tid.x;
	and.b32  	%r104, %r103, 15;
	setp.gt.u32 	%p12, %r104, 1;
	@%p12 bra 	$L__BB0_17;
	ld.param.u32 	%r316, [_Z28matrix_multiplication_kernelPKfS0_Pfiii_param_4];
	ld.param.u64 	%rd145, [_Z28matrix_multiplication_kernelPKfS0_Pfiii_param_0];
	cvta.to.global.u64 	%rd35, %rd145;
	mov.u32 	%r105, %ctaid.y;
	mul.lo.s32 	%r106, %r105, %r316;
	shl.b32 	%r107, %r106, 7;
	mul.wide.u32 	%rd36, %r107, 4;
	add.s64 	%rd37, %rd35, %rd36;
	mul.wide.u32 	%rd38, %r396, 4;
	add.s64 	%rd39, %rd37, %rd38;
	ld.global.v4.f32 	{%f227, %f228, %f229, %f230}, [%rd39+32];
	shl.b32 	%r108, %r401, 12;
	xor.b32  	%r109, %r108, 4096;
	mov.u32 	%r110, _ZZ28matrix_multiplication_kernelPKfS0_PfiiiE2As;
	add.s32 	%r111, %r110, %r109;
	mov.u32 	%r112, %tid.x;
	shr.u32 	%r113, %r112, 1;
	and.b32  	%r114, %r113, 504;
	shl.b32 	%r115, %r112, 2;
	and.b32  	%r116, %r115, 60;
	add.s32 	%r117, %r114, %r116;
	shl.b32 	%r118, %r117, 2;
	add.s32 	%r119, %r111, %r118;
	st.shared.f32 	[%r119], %f227;
	st.shared.f32 	[%r119+4], %f228;
	st.shared.f32 	[%r119+8], %f229;
	st.shared.f32 	[%r119+12], %f230;
	mul.wide.u32 	%rd40, %r397, 4;
	add.s64 	%rd41, %rd37, %rd40;
	ld.global.v4.f32 	{%f231, %f232, %f233, %f234}, [%rd41+32];
	st.shared.f32 	[%r119+1024], %f231;
	st.shared.f32 	[%r119+1028], %f232;
	st.shared.f32 	[%r119+1032], %f233;
	st.shared.f32 	[%r119+1036], %f234;
	mul.wide.u32 	%rd42, %r398, 4;
	add.s64 	%rd43, %rd37, %rd42;
	ld.global.v4.f32 	{%f235, %f236, %f237, %f238}, [%rd43+32];
	st.shared.f32 	[%r119+2048], %f235;
	st.shared.f32 	[%r119+2052], %f236;
	st.shared.f32 	[%r119+2056], %f237;
	st.shared.f32 	[%r119+2060], %f238;
$L__BB0_17:
	@%p5 bra 	$L__BB0_19;
	ld.param.u32 	%r317, [_Z28matrix_multiplication_kernelPKfS0_Pfiii_param_4];
	ld.param.u64 	%rd146, [_Z28matrix_multiplication_kernelPKfS0_Pfiii_param_0];
	cvta.to.global.u64 	%rd44, %rd146;
	mov.u32 	%r120, %ctaid.y;
	mul.lo.s32 	%r121, %r120, %r317;
	shl.b32 	%r122, %r121, 7;
	mul.wide.u32 	%rd45, %r122, 4;
	add.s64 	%rd46, %rd44, %rd45;
	mul.wide.u32 	%rd47, %r399, 4;
	add.s64 	%rd48, %rd46, %rd47;
	ld.global.v4.f32 	{%f239, %f240, %f241, %f242}, [%rd48+32];
	shl.b32 	%r123, %r401, 12;
	xor.b32  	%r124, %r123, 4096;
	mov.u32 	%r125, _ZZ28matrix_multiplication_kernelPKfS0_PfiiiE2As;
	add.s32 	%r126, %r125, %r124;
	mov.u32 	%r127, %tid.x;
	shr.u32 	%r128, %r127, 1;
	and.b32  	%r129, %r128, 504;
	shl.b32 	%r130, %r127, 2;
	and.b32  	%r131, %r130, 60;
	add.s32 	%r132, %r129, %r131;
	shl.b32 	%r133, %r132, 2;
	add.s32 	%r134, %r126, %r133;
	st.shared.f32 	[%r134+3072], %f239;
	st.shared.f32 	[%r134+3076], %f240;
	st.shared.f32 	[%r134+3080], %f241;
	st.shared.f32 	[%r134+3084], %f242;
$L__BB0_19:
	mov.u32 	%r135, %tid.x;
	setp.gt.u32 	%p14, %r135, 127;
	@%p14 bra 	$L__BB0_21;
	ld.param.u32 	%r324, [_Z28matrix_multiplication_kernelPKfS0_Pfiii_param_5];
	ld.param.u64 	%rd147, [_Z28matrix_multiplication_kernelPKfS0_Pfiii_param_1];
	mov.u32 	%r136, %tid.x;
	shr.u32 	%r137, %r136, 4;
	shl.b32 	%r138, %r136, 2;
	and.b32  	%r139, %r138, 60;
	mad.lo.s32 	%r140, %r137, %r324, %r139;
	cvt.s64.s32 	%rd49, %r140;
	cvt.s64.s32 	%rd50, %r395;
	add.s64 	%rd51, %rd49, %rd50;
	cvta.to.global.u64 	%rd52, %rd147;
	shl.b64 	%rd53, %rd51, 2;
	add.s64 	%rd54, %rd52, %rd53;
	ld.global.v4.f32 	{%f243, %f244, %f245, %f246}, [%rd54];
	shl.b32 	%r141, %r401, 12;
	xor.b32  	%r142, %r141, 4096;
	mov.u32 	%r143, _ZZ28matrix_multiplication_kernelPKfS0_PfiiiE2Bs;
	add.s32 	%r144, %r143, %r142;
	shl.b32 	%r145, %r137, 3;
	add.s32 	%r146, %r145, %r139;
	mad.lo.s32 	%r147, %r137, 120, %r146;
	shl.b32 	%r148, %r147, 2;
	add.s32 	%r149, %r144, %r148;
	st.shared.f32 	[%r149], %f243;
	st.shared.f32 	[%r149+4], %f244;
	st.shared.f32 	[%r149+8], %f245;
	st.shared.f32 	[%r149+12], %f246;
$L__BB0_21:
	mov.u32 	%r150, %tid.x;
	setp.gt.u32 	%p15, %r150, 95;
	@%p15 bra 	$L__BB0_23;
	ld.param.u32 	%r325, [_Z28matrix_multiplication_kernelPKfS0_Pfiii_param_5];
	ld.param.u64 	%rd148, [_Z28matrix_multiplication_kernelPKfS0_Pfiii_param_1];
	cvt.s64.s32 	%rd55, %r395;
	mov.u32 	%r151, %tid.x;
	shr.u32 	%r152, %r151, 4;
	shl.b32 	%r153, %r151, 2;
	and.b32  	%r154, %r153, 60;
	mad.lo.s32 	%r155, %r152, %r325, %r154;
	shl.b32 	%r156, %r325, 1;
	add.s32 	%r157, %r155, %r156;
	cvt.s64.s32 	%rd56, %r157;
	add.s64 	%rd57, %rd56, %rd55;
	cvta.to.global.u64 	%rd58, %rd148;
	shl.b64 	%rd59, %rd57, 2;
	add.s64 	%rd60, %rd58, %rd59;
	ld.global.v4.f32 	{%f247, %f248, %f249, %f250}, [%rd60];
	shl.b32 	%r158, %r401, 12;
	xor.b32  	%r159, %r158, 4096;
	mov.u32 	%r160, _ZZ28matrix_multiplication_kernelPKfS0_PfiiiE2Bs;
	add.s32 	%r161, %r160, %r159;
	shl.b32 	%r162, %r152, 3;
	add.s32 	%r163, %r162, %r154;
	mad.lo.s32 	%r164, %r152, 120, %r163;
	shl.b32 	%r165, %r164, 2;
	add.s32 	%r166, %r161, %r165;
	st.shared.f32 	[%r166+1024], %f247;
	st.shared.f32 	[%r166+1028], %f248;
	st.shared.f32 	[%r166+1032], %f249;
	st.shared.f32 	[%r166+1036], %f250;
$L__BB0_23:
	mov.u32 	%r167, %tid.x;
	setp.gt.u32 	%p16, %r167, 63;
	@%p16 bra 	$L__BB0_25;
	ld.param.u32 	%r326, [_Z28matrix_multiplication_kernelPKfS0_Pfiii_param_5];
	ld.param.u64 	%rd149, [_Z28matrix_multiplication_kernelPKfS0_Pfiii_param_1];
	cvt.s64.s32 	%rd61, %r395;
	mov.u32 	%r168, %tid.x;
	shr.u32 	%r169, %r168, 4;
	shl.b32 	%r170, %r168, 2;
	and.b32  	%r171, %r170, 60;
	mad.lo.s32 	%r172, %r169, %r326, %r171;
	shl.b32 	%r173, %r326, 2;
	add.s32 	%r174, %r172, %r173;
	cvt.s64.s32 	%rd62, %r174;
	add.s64 	%rd63, %rd62, %rd61;
	cvta.to.global.u64 	%rd64, %rd149;
	shl.b64 	%rd65, %rd63, 2;
	add.s64 	%rd66, %rd64, %rd65;
	ld.global.v4.f32 	{%f251, %f252, %f253, %f254}, [%rd66];
	shl.b32 	%r175, %r401, 12;
	xor.b32  	%r176, %r175, 4096;
	mov.u32 	%r177, _ZZ28matrix_multiplication_kernelPKfS0_PfiiiE2Bs;
	add.s32 	%r178, %r177, %r176;
	shl.b32 	%r179, %r169, 3;
	add.s32 	%r180, %r179, %r171;
	mad.lo.s32 	%r181, %r169, 120, %r180;
	shl.b32 	%r182, %r181, 2;
	add.s32 	%r183, %r178, %r182;
	st.shared.f32 	[%r183+2048], %f251;
	st.shared.f32 	[%r183+2052], %f252;
	st.shared.f32 	[%r183+2056], %f253;
	st.shared.f32 	[%r183+2060], %f254;
$L__BB0_25:
	mov.u32 	%r184, %tid.x;
	setp.gt.u32 	%p17, %r184, 31;
	@%p17 bra 	$L__BB0_27;
	ld.param.u32 	%r327, [_Z28matrix_multiplication_kernelPKfS0_Pfiii_param_5];
	ld.param.u64 	%rd150, [_Z28matrix_multiplication_kernelPKfS0_Pfiii_param_1];
	cvt.s64.s32 	%rd67, %r395;
	mov.u32 	%r185, %tid.x;
	shr.u32 	%r186, %r185, 4;
	shl.b32 	%r187, %r185, 2;
	and.b32  	%r188, %r187, 60;
	mad.lo.s32 	%r189, %r186, %r327, %r188;
	shl.b32 	%r190, %r327, 2;
	add.s32 	%r191, %r189, %r190;
	shl.b32 	%r192, %r327, 1;
	add.s32 	%r193, %r191, %r192;
	cvt.s64.s32 	%rd68, %r193;
	add.s64 	%rd69, %rd68, %rd67;
	cvta.to.global.u64 	%rd70, %rd150;
	shl.b64 	%rd71, %rd69, 2;
	add.s64 	%rd72, %rd70, %rd71;
	ld.global.v4.f32 	{%f255, %f256, %f257, %f258}, [%rd72];
	shl.b32 	%r194, %r401, 12;
	xor.b32  	%r195, %r194, 4096;
	mov.u32 	%r196, _ZZ28matrix_multiplication_kernelPKfS0_PfiiiE2Bs;
	add.s32 	%r197, %r196, %r195;
	shl.b32 	%r198, %r186, 3;
	add.s32 	%r199, %r198, %r188;
	mad.lo.s32 	%r200, %r186, 120, %r199;
	shl.b32 	%r201, %r200, 2;
	add.s32 	%r202, %r197, %r201;
	st.shared.f32 	[%r202+3072], %f255;
	st.shared.f32 	[%r202+3076], %f256;
	st.shared.f32 	[%r202+3080], %f257;
	st.shared.f32 	[%r202+3084], %f258;
$L__BB0_27:
	ld.param.u32 	%r328, [_Z28matrix_multiplication_kernelPKfS0_Pfiii_param_5];
	ld.param.u32 	%r318, [_Z28matrix_multiplication_kernelPKfS0_Pfiii_param_4];
	setp.lt.s32 	%p18, %r400, %r318;
	shl.b32 	%r203, %r401, 12;
	mov.u32 	%r204, _ZZ28matrix_multiplication_kernelPKfS0_PfiiiE2As;
	add.s32 	%r205, %r204, %r203;
	mov.u32 	%r206, _ZZ28matrix_multiplication_kernelPKfS0_PfiiiE2Bs;
	add.s32 	%r207, %r206, %r203;
	mov.u32 	%r208, %tid.x;
	shl.b32 	%r209, %r208, 1;
	and.b32  	%r210, %r209, 2016;
	add.s32 	%r211, %r205, %r210;
	ld.shared.f32 	%f259, [%r211];
	ld.shared.f32 	%f260, [%r211+32];
	ld.shared.f32 	%f261, [%r211+64];
	ld.shared.f32 	%f262, [%r211+96];
	ld.shared.f32 	%f263, [%r211+128];
	ld.shared.f32 	%f264, [%r211+160];
	ld.shared.f32 	%f265, [%r211+192];
	ld.shared.f32 	%f266, [%r211+224];
	shl.b32 	%r212, %r208, 2;
	and.b32  	%r213, %r212, 60;
	add.s32 	%r214, %r207, %r213;
	ld.shared.f32 	%f267, [%r214];
	ld.shared.f32 	%f268, [%r214+4];
	ld.shared.f32 	%f269, [%r214+8];
	ld.shared.f32 	%f270, [%r214+12];
	ld.shared.f32 	%f271, [%r214+16];
	ld.shared.f32 	%f272, [%r214+20];
	ld.shared.f32 	%f273, [%r214+24];
	ld.shared.f32 	%f274, [%r214+28];
	fma.rn.f32 	%f275, %f259, %f267, %f962;
	fma.rn.f32 	%f276, %f259, %f268, %f961;
	fma.rn.f32 	%f277, %f259, %f269, %f960;
	fma.rn.f32 	%f278, %f259, %f270, %f959;
	fma.rn.f32 	%f279, %f259, %f271, %f958;
	fma.rn.f32 	%f280, %f259, %f272, %f957;
	fma.rn.f32 	%f281, %f259, %f273, %f956;
	fma.rn.f32 	%f282, %f259, %f274, %f955;
	fma.rn.f32 	%f283, %f260, %f267, %f954;
	fma.rn.f32 	%f284, %f260, %f268, %f953;
	fma.rn.f32 	%f285, %f260, %f269, %f952;
	fma.rn.f32 	%f286, %f260, %f270, %f951;
	fma.rn.f32 	%f287, %f260, %f271, %f950;
	fma.rn.f32 	%f288, %f260, %f272, %f949;
	fma.rn.f32 	%f289, %f260, %f273, %f948;
	fma.rn.f32 	%f290, %f260, %f274, %f947;
	fma.rn.f32 	%f291, %f261, %f267, %f946;
	fma.rn.f32 	%f292, %f261, %f268, %f945;
	fma.rn.f32 	%f293, %f261, %f269, %f944;
	fma.rn.f32 	%f294, %f261, %f270, %f943;
	fma.rn.f32 	%f295, %f261, %f271, %f942;
	fma.rn.f32 	%f296, %f261, %f272, %f941;
	fma.rn.f32 	%f297, %f261, %f273, %f940;
	fma.rn.f32 	%f298, %f261, %f274, %f939;
	fma.rn.f32 	%f299, %f262, %f267, %f938;
	fma.rn.f32 	%f300, %f262, %f268, %f937;
	fma.rn.f32 	%f301, %f262, %f269, %f936;
	fma.rn.f32 	%f302, %f262, %f270, %f935;
	fma.rn.f32 	%f303, %f262, %f271, %f934;
	fma.rn.f32 	%f304, %f262, %f272, %f933;
	fma.rn.f32 	%f305, %f262, %f273, %f932;
	fma.rn.f32 	%f306, %f262, %f274, %f931;
	fma.rn.f32 	%f307, %f263, %f267, %f930;
	fma.rn.f32 	%f308, %f263, %f268, %f929;
	fma.rn.f32 	%f309, %f263, %f269, %f928;
	fma.rn.f32 	%f310, %f263, %f270, %f927;
	fma.rn.f32 	%f311, %f263, %f271, %f926;
	fma.rn.f32 	%f312, %f263, %f272, %f925;
	fma.rn.f32 	%f313, %f263, %f273, %f924;
	fma.rn.f32 	%f314, %f263, %f274, %f923;
	fma.rn.f32 	%f315, %f264, %f267, %f922;
	fma.rn.f32 	%f316, %f264, %f268, %f921;
	fma.rn.f32 	%f317, %f264, %f269, %f920;
	fma.rn.f32 	%f318, %f264, %f270, %f919;
	fma.rn.f32 	%f319, %f264, %f271, %f918;
	fma.rn.f32 	%f320, %f264, %f272, %f917;
	fma.rn.f32 	%f321, %f264, %f273, %f916;
	fma.rn.f32 	%f322, %f264, %f274, %f915;
	fma.rn.f32 	%f323, %f265, %f267, %f914;
	fma.rn.f32 	%f324, %f265, %f268, %f913;
	fma.rn.f32 	%f325, %f265, %f269, %f912;
	fma.rn.f32 	%f326, %f265, %f270, %f911;
	fma.rn.f32 	%f327, %f265, %f271, %f910;
	fma.rn.f32 	%f328, %f265, %f272, %f909;
	fma.rn.f32 	%f329, %f265, %f273, %f908;
	fma.rn.f32 	%f330, %f265, %f274, %f907;
	fma.rn.f32 	%f331, %f266, %f267, %f906;
	fma.rn.f32 	%f332, %f266, %f268, %f905;
	fma.rn.f32 	%f333, %f266, %f269, %f904;
	fma.rn.f32 	%f334, %f266, %f270, %f903;
	fma.rn.f32 	%f335, %f266, %f271, %f902;
	fma.rn.f32 	%f336, %f266, %f272, %f901;
	fma.rn.f32 	%f337, %f266, %f273, %f900;
	fma.rn.f32 	%f338, %f266, %f274, %f899;
	ld.shared.f32 	%f339, [%r211+4];
	ld.shared.f32 	%f340, [%r211+36];
	ld.shared.f32 	%f341, [%r211+68];
	ld.shared.f32 	%f342, [%r211+100];
	ld.shared.f32 	%f343, [%r211+132];
	ld.shared.f32 	%f344, [%r211+164];
	ld.shared.f32 	%f345, [%r211+196];
	ld.shared.f32 	%f346, [%r211+228];
	ld.shared.f32 	%f347, [%r214+512];
	ld.shared.f32 	%f348, [%r214+516];
	ld.shared.f32 	%f349, [%r214+520];
	ld.shared.f32 	%f350, [%r214+524];
	ld.shared.f32 	%f351, [%r214+528];
	ld.shared.f32 	%f352, [%r214+532];
	ld.shared.f32 	%f353, [%r214+536];
	ld.shared.f32 	%f354, [%r214+540];
	fma.rn.f32 	%f355, %f339, %f347, %f275;
	fma.rn.f32 	%f356, %f339, %f348, %f276;
	fma.rn.f32 	%f357, %f339, %f349, %f277;
	fma.rn.f32 	%f358, %f339, %f350, %f278;
	fma.rn.f32 	%f359, %f339, %f351, %f279;
	fma.rn.f32 	%f360, %f339, %f352, %f280;
	fma.rn.f32 	%f361, %f339, %f353, %f281;
	fma.rn.f32 	%f362, %f339, %f354, %f282;
	fma.rn.f32 	%f363, %f340, %f347, %f283;
	fma.rn.f32 	%f364, %f340, %f348, %f284;
	fma.rn.f32 	%f365, %f340, %f349, %f285;
	fma.rn.f32 	%f366, %f340, %f350, %f286;
	fma.rn.f32 	%f367, %f340, %f351, %f287;
	fma.rn.f32 	%f368, %f340, %f352, %f288;
	fma.rn.f32 	%f369, %f340, %f353, %f289;
	fma.rn.f32 	%f370, %f340, %f354, %f290;
	fma.rn.f32 	%f371, %f341, %f347, %f291;
	fma.rn.f32 	%f372, %f341, %f348, %f292;
	fma.rn.f32 	%f373, %f341, %f349, %f293;
	fma.rn.f32 	%f374, %f341, %f350, %f294;
	fma.rn.f32 	%f375, %f341, %f351, %f295;
	fma.rn.f32 	%f376, %f341, %f352, %f296;
	fma.rn.f32 	%f377, %f341, %f353, %f297;
	fma.rn.f32 	%f378, %f341, %f354, %f298;
	fma.rn.f32 	%f379, %f342, %f347, %f299;
	fma.rn.f32 	%f380, %f342, %f348, %f300;
	fma.rn.f32 	%f381, %f342, %f349, %f301;
	fma.rn.f32 	%f382, %f342, %f350, %f302;
	fma.rn.f32 	%f383, %f342, %f351, %f303;
	fma.rn.f32 	%f384, %f342, %f352, %f304;
	fma.rn.f32 	%f385, %f342, %f353, %f305;
	fma.rn.f32 	%f386, %f342, %f354, %f306;
	fma.rn.f32 	%f387, %f343, %f347, %f307;
	fma.rn.f32 	%f388, %f343, %f348, %f308;
	fma.rn.f32 	%f389, %f343, %f349, %f309;
	fma.rn.f32 	%f390, %f343, %f350, %f310;
	fma.rn.f32 	%f391, %f343, %f351, %f311;
	fma.rn.f32 	%f392, %f343, %f352, %f312;
	fma.rn.f32 	%f393, %f343, %f353, %f313;
	fma.rn.f32 	%f394, %f343, %f354, %f314;
	fma.rn.f32 	%f395, %f344, %f347, %f315;
	fma.rn.f32 	%f396, %f344, %f348, %f316;
	fma.rn.f32 	%f397, %f344, %f349, %f317;
	fma.rn.f32 	%f398, %f344, %f350, %f318;
	fma.rn.f32 	%f399, %f344, %f351, %f319;
	fma.rn.f32 	%f400, %f344, %f352, %f320;
	fma.rn.f32 	%f401, %f344, %f353, %f321;
	fma.rn.f32 	%f402, %f344, %f354, %f322;
	fma.rn.f32 	%f403, %f345, %f347, %f323;
	fma.rn.f32 	%f404, %f345, %f348, %f324;
	fma.rn.f32 	%f405, %f345, %f349, %f325;
	fma.rn.f32 	%f406, %f345, %f350, %f326;
	fma.rn.f32 	%f407, %f345, %f351, %f327;
	fma.rn.f32 	%f408, %f345, %f352, %f328;
	fma.rn.f32 	%f409, %f345, %f353, %f329;
	fma.rn.f32 	%f410, %f345, %f354, %f330;
	fma.rn.f32 	%f411, %f346, %f347, %f331;
	fma.rn.f32 	%f412, %f346, %f348, %f332;
	fma.rn.f32 	%f413, %f346, %f349, %f333;
	fma.rn.f32 	%f414, %f346, %f350, %f334;
	fma.rn.f32 	%f415, %f346, %f351, %f335;
	fma.rn.f32 	%f416, %f346, %f352, %f336;
	fma.rn.f32 	%f417, %f346, %f353, %f337;
	fma.rn.f32 	%f418, %f346, %f354, %f338;
	ld.shared.f32 	%f419, [%r211+8];
	ld.shared.f32 	%f420, [%r211+40];
	ld.shared.f32 	%f421, [%r211+72];
	ld.shared.f32 	%f422, [%r211+104];
	ld.shared.f32 	%f423, [%r211+136];
	ld.shared.f32 	%f424, [%r211+168];
	ld.shared.f32 	%f425, [%r211+200];
	ld.shared.f32 	%f426, [%r211+232];
	ld.shared.f32 	%f427, [%r214+1024];
	ld.shared.f32 	%f428, [%r214+1028];
	ld.shared.f32 	%f429, [%r214+1032];
	ld.shared.f32 	%f430, [%r214+1036];
	ld.shared.f32 	%f431, [%r214+1040];
	ld.shared.f32 	%f432, [%r214+1044];
	ld.shared.f32 	%f433, [%r214+1048];
	ld.shared.f32 	%f434, [%r214+1052];
	fma.rn.f32 	%f435, %f419, %f427, %f355;
	fma.rn.f32 	%f436, %f419, %f428, %f356;
	fma.rn.f32 	%f437, %f419, %f429, %f357;
	fma.rn.f32 	%f438, %f419, %f430, %f358;
	fma.rn.f32 	%f439, %f419, %f431, %f359;
	fma.rn.f32 	%f440, %f419, %f432, %f360;
	fma.rn.f32 	%f441, %f419, %f433, %f361;
	fma.rn.f32 	%f442, %f419, %f434, %f362;
	fma.rn.f32 	%f443, %f420, %f427, %f363;
	fma.rn.f32 	%f444, %f420, %f428, %f364;
	fma.rn.f32 	%f445, %f420, %f429, %f365;
	fma.rn.f32 	%f446, %f420, %f430, %f366;
	fma.rn.f32 	%f447, %f420, %f431, %f367;
	fma.rn.f32 	%f448, %f420, %f432, %f368;
	fma.rn.f32 	%f449, %f420, %f433, %f369;
	fma.rn.f32 	%f450, %f420, %f434, %f370;
	fma.rn.f32 	%f451, %f421, %f427, %f371;
	fma.rn.f32 	%f452, %f421, %f428, %f372;
	fma.rn.f32 	%f453, %f421, %f429, %f373;
	fma.rn.f32 	%f454, %f421, %f430, %f374;
	fma.rn.f32 	%f455, %f421, %f431, %f375;
	fma.rn.f32 	%f456, %f421, %f432, %f376;
	fma.rn.f32 	%f457, %f421, %f433, %f377;
	fma.rn.f32 	%f458, %f421, %f434, %f378;
	fma.rn.f32 	%f459, %f422, %f427, %f379;
	fma.rn.f32 	%f460, %f422, %f428, %f380;
	fma.rn.f32 	%f461, %f422, %f429, %f381;
	fma.rn.f32 	%f462, %f422, %f430, %f382;
	fma.rn.f32 	%f463, %f422, %f431, %f383;
	fma.rn.f32 	%f464, %f422, %f432, %f384;
	fma.rn.f32 	%f465, %f422, %f433, %f385;
	fma.rn.f32 	%f466, %f422, %f434, %f386;
	fma.rn.f32 	%f467, %f423, %f427, %f387;
	fma.rn.f32 	%f468, %f423, %f428, %f388;
	fma.rn.f32 	%f469, %f423, %f429, %f389;
	fma.rn.f32 	%f470, %f423, %f430, %f390;
	fma.rn.f32 	%f471, %f423, %f431, %f391;
	fma.rn.f32 	%f472, %f423, %f432, %f392;
	fma.rn.f32 	%f473, %f423, %f433, %f393;
	fma.rn.f32 	%f474, %f423, %f434, %f394;
	fma.rn.f32 	%f475, %f424, %f427, %f395;
	fma.rn.f32 	%f476, %f424, %f428, %f396;
	fma.rn.f32 	%f477, %f424, %f429, %f397;
	fma.rn.f32 	%f478, %f424, %f430, %f398;
	fma.rn.f32 	%f479, %f424, %f431, %f399;
	fma.rn.f32 	%f480, %f424, %f432, %f400;
	fma.rn.f32 	%f481, %f424, %f433, %f401;
	fma.rn.f32 	%f482, %f424, %f434, %f402;
	fma.rn.f32 	%f483, %f425, %f427, %f403;
	fma.rn.f32 	%f484, %f425, %f428, %f404;
	fma.rn.f32 	%f485, %f425, %f429, %f405;
	fma.rn.f32 	%f486, %f425, %f430, %f406;
	fma.rn.f32 	%f487, %f425, %f431, %f407;
	fma.rn.f32 	%f488, %f425, %f432, %f408;
	fma.rn.f32 	%f489, %f425, %f433, %f409;
	fma.rn.f32 	%f490, %f425, %f434, %f410;
	fma.rn.f32 	%f491, %f426, %f427, %f411;
	fma.rn.f32 	%f492, %f426, %f428, %f412;
	fma.rn.f32 	%f493, %f426, %f429, %f413;
	fma.rn.f32 	%f494, %f426, %f430, %f414;
	fma.rn.f32 	%f495, %f426, %f431, %f415;
	fma.rn.f32 	%f496, %f426, %f432, %f416;
	fma.rn.f32 	%f497, %f426, %f433, %f417;
	fma.rn.f32 	%f498, %f426, %f434, %f418;
	ld.shared.f32 	%f499, [%r211+12];
	ld.shared.f32 	%f500, [%r211+44];
	ld.shared.f32 	%f501, [%r211+76];
	ld.shared.f32 	%f502, [%r211+108];
	ld.shared.f32 	%f503, [%r211+140];
	ld.shared.f32 	%f504, [%r211+172];
	ld.shared.f32 	%f505, [%r211+204];
	ld.shared.f32 	%f506, [%r211+236];
	ld.shared.f32 	%f507, [%r214+1536];
	ld.shared.f32 	%f508, [%r214+1540];
	ld.shared.f32 	%f509, [%r214+1544];
	ld.shared.f32 	%f510, [%r214+1548];
	ld.shared.f32 	%f511, [%r214+1552];
	ld.shared.f32 	%f512, [%r214+1556];
	ld.shared.f32 	%f513, [%r214+1560];
	ld.shared.f32 	%f514, [%r214+1564];
	fma.rn.f32 	%f515, %f499, %f507, %f435;
	fma.rn.f32 	%f516, %f499, %f508, %f436;
	fma.rn.f32 	%f517, %f499, %f509, %f437;
	fma.rn.f32 	%f518, %f499, %f510, %f438;
	fma.rn.f32 	%f519, %f499, %f511, %f439;
	fma.rn.f32 	%f520, %f499, %f512, %f440;
	fma.rn.f32 	%f521, %f499, %f513, %f441;
	fma.rn.f32 	%f522, %f499, %f514, %f442;
	fma.rn.f32 	%f523, %f500, %f507, %f443;
	fma.rn.f32 	%f524, %f500, %f508, %f444;
	fma.rn.f32 	%f525, %f500, %f509, %f445;
	fma.rn.f32 	%f526, %f500, %f510, %f446;
	fma.rn.f32 	%f527, %f500, %f511, %f447;
	fma.rn.f32 	%f528, %f500, %f512, %f448;
	fma.rn.f32 	%f529, %f500, %f513, %f449;
	fma.rn.f32 	%f530, %f500, %f514, %f450;
	fma.rn.f32 	%f531, %f501, %f507, %f451;
	fma.rn.f32 	%f532, %f501, %f508, %f452;
	fma.rn.f32 	%f533, %f501, %f509, %f453;
	fma.rn.f32 	%f534, %f501, %f510, %f454;
	fma.rn.f32 	%f535, %f501, %f511, %f455;
	fma.rn.f32 	%f536, %f501, %f512, %f456;
	fma.rn.f32 	%f537, %f501, %f513, %f457;
	fma.rn.f32 	%f538, %f501, %f514, %f458;
	fma.rn.f32 	%f539, %f502, %f507, %f459;
	fma.rn.f32 	%f540, %f502, %f508, %f460;
	fma.rn.f32 	%f541, %f502, %f509, %f461;
	fma.rn.f32 	%f542, %f502, %f510, %f462;
	fma.rn.f32 	%f543, %f502, %f511, %f463;
	fma.rn.f32 	%f544, %f502, %f512, %f464;
	fma.rn.f32 	%f545, %f502, %f513, %f465;
	fma.rn.f32 	%f546, %f502, %f514, %f466;
	fma.rn.f32 	%f547, %f503, %f507, %f467;
	fma.rn.f32 	%f548, %f503, %f508, %f468;
	fma.rn.f32 	%f549, %f503, %f509, %f469;
	fma.rn.f32 	%f550, %f503, %f510, %f470;
	fma.rn.f32 	%f551, %f503, %f511, %f471;
	fma.rn.f32 	%f552, %f503, %f512, %f472;
	fma.rn.f32 	%f553, %f503, %f513, %f473;
	fma.rn.f32 	%f554, %f503, %f514, %f474;
	fma.rn.f32 	%f555, %f504, %f507, %f475;
	fma.rn.f32 	%f556, %f504, %f508, %f476;
	fma.rn.f32 	%f557, %f504, %f509, %f477;
	fma.rn.f32 	%f558, %f504, %f510, %f478;
	fma.rn.f32 	%f559, %f504, %f511, %f479;
	fma.rn.f32 	%f560, %f504, %f512, %f480;
	fma.rn.f32 	%f561, %f504, %f513, %f481;
	fma.rn.f32 	%f562, %f504, %f514, %f482;
	fma.rn.f32 	%f563, %f505, %f507, %f483;
	fma.rn.f32 	%f564, %f505, %f508, %f484;
	fma.rn.f32 	%f565, %f505, %f509, %f485;
	fma.rn.f32 	%f566, %f505, %f510, %f486;
	fma.rn.f32 	%f567, %f505, %f511, %f487;
	fma.rn.f32 	%f568, %f505, %f512, %f488;
	fma.rn.f32 	%f569, %f505, %f513, %f489;
	fma.rn.f32 	%f570, %f505, %f514, %f490;
	fma.rn.f32 	%f571, %f506, %f507, %f491;
	fma.rn.f32 	%f572, %f506, %f508, %f492;
	fma.rn.f32 	%f573, %f506, %f509, %f493;
	fma.rn.f32 	%f574, %f506, %f510, %f494;
	fma.rn.f32 	%f575, %f506, %f511, %f495;
	fma.rn.f32 	%f576, %f506, %f512, %f496;
	fma.rn.f32 	%f577, %f506, %f513, %f497;
	fma.rn.f32 	%f578, %f506, %f514, %f498;
	ld.shared.f32 	%f579, [%r211+16];
	ld.shared.f32 	%f580, [%r211+48];
	ld.shared.f32 	%f581, [%r211+80];
	ld.shared.f32 	%f582, [%r211+112];
	ld.shared.f32 	%f583, [%r211+144];
	ld.shared.f32 	%f584, [%r211+176];
	ld.shared.f32 	%f585, [%r211+208];
	ld.shared.f32 	%f586, [%r211+240];
	ld.shared.f32 	%f587, [%r214+2048];
	ld.shared.f32 	%f588, [%r214+2052];
	ld.shared.f32 	%f589, [%r214+2056];
	ld.shared.f32 	%f590, [%r214+2060];
	ld.shared.f32 	%f591, [%r214+2064];
	ld.shared.f32 	%f592, [%r214+2068];
	ld.shared.f32 	%f593, [%r214+2072];
	ld.shared.f32 	%f594, [%r214+2076];
	fma.rn.f32 	%f595, %f579, %f587, %f515;
	fma.rn.f32 	%f596, %f579, %f588, %f516;
	fma.rn.f32 	%f597, %f579, %f589, %f517;
	fma.rn.f32 	%f598, %f579, %f590, %f518;
	fma.rn.f32 	%f599, %f579, %f591, %f519;
	fma.rn.f32 	%f600, %f579, %f592, %f520;
	fma.rn.f32 	%f601, %f579, %f593, %f521;
	fma.rn.f32 	%f602, %f579, %f594, %f522;
	fma.rn.f32 	%f603, %f580, %f587, %f523;
	fma.rn.f32 	%f604, %f580, %f588, %f524;
	fma.rn.f32 	%f605, %f580, %f589, %f525;
	fma.rn.f32 	%f606, %f580, %f590, %f526;
	fma.rn.f32 	%f607, %f580, %f591, %f527;
	fma.rn.f32 	%f608, %f580, %f592, %f528;
	fma.rn.f32 	%f609, %f580, %f593, %f529;
	fma.rn.f32 	%f610, %f580, %f594, %f530;
	fma.rn.f32 	%f611, %f581, %f587, %f531;
	fma.rn.f32 	%f612, %f581, %f588, %f532;
	fma.rn.f32 	%f613, %f581, %f589, %f533;
	fma.rn.f32 	%f614, %f581, %f590, %f534;
	fma.rn.f32 	%f615, %f581, %f591, %f535;
	fma.rn.f32 	%f616, %f581, %f592, %f536;
	fma.rn.f32 	%f617, %f581, %f593, %f537;
	fma.rn.f32 	%f618, %f581, %f594, %f538;
	fma.rn.f32 	%f619, %f582, %f587, %f539;
	fma.rn.f32 	%f620, %f582, %f588, %f540;
	fma.rn.f32 	%f621, %f582, %f589, %f541;
	fma.rn.f32 	%f622, %f582, %f590, %f542;
	fma.rn.f32 	%f623, %f582, %f591, %f543;
	fma.rn.f32 	%f624, %f582, %f592, %f544;
	fma.rn.f32 	%f625, %f582, %f593, %f545;
	fma.rn.f32 	%f626, %f582, %f594, %f546;
	fma.rn.f32 	%f627, %f583, %f587, %f547;
	fma.rn.f32 	%f628, %f583, %f588, %f548;
	fma.rn.f32 	%f629, %f583, %f589, %f549;
	fma.rn.f32 	%f630, %f583, %f590, %f550;
	fma.rn.f32 	%f631, %f583, %f591, %f551;
	fma.rn.f32 	%f632, %f583, %f592, %f552;
	fma.rn.f32 	%f633, %f583, %f593, %f553;
	fma.rn.f32 	%f634, %f583, %f594, %f554;
	fma.rn.f32 	%f635, %f584, %f587, %f555;
	fma.rn.f32 	%f636, %f584, %f588, %f556;
	fma.rn.f32 	%f637, %f584, %f589, %f557;
	fma.rn.f32 	%f638, %f584, %f590, %f558;
	fma.rn.f32 	%f639, %f584, %f591, %f559;
	fma.rn.f32 	%f640, %f584, %f592, %f560;
	fma.rn.f32 	%f641, %f584, %f593, %f561;
	fma.rn.f32 	%f642, %f584, %f594, %f562;
	fma.rn.f32 	%f643, %f585, %f587, %f563;
	fma.rn.f32 	%f644, %f585, %f588, %f564;
	fma.rn.f32 	%f645, %f585, %f589, %f565;
	fma.rn.f32 	%f646, %f585, %f590, %f566;
	fma.rn.f32 	%f647, %f585, %f591, %f567;
	fma.rn.f32 	%f648, %f585, %f592, %f568;
	fma.rn.f32 	%f649, %f585, %f593, %f569;
	fma.rn.f32 	%f650, %f585, %f594, %f570;
	fma.rn.f32 	%f651, %f586, %f587, %f571;
	fma.rn.f32 	%f652, %f586, %f588, %f572;
	fma.rn.f32 	%f653, %f586, %f589, %f573;
	fma.rn.f32 	%f654, %f586, %f590, %f574;
	fma.rn.f32 	%f655, %f586, %f591, %f575;
	fma.rn.f32 	%f656, %f586, %f592, %f576;
	fma.rn.f32 	%f657, %f586, %f593, %f577;
	fma.rn.f32 	%f658, %f586, %f594, %f578;
	ld.shared.f32 	%f659, [%r211+20];
	ld.shared.f32 	%f660, [%r211+52];
	ld.shared.f32 	%f661, [%r211+84];
	ld.shared.f32 	%f662, [%r211+116];
	ld.shared.f32 	%f663, [%r211+148];
	ld.shared.f32 	%f664, [%r211+180];
	ld.shared.f32 	%f665, [%r211+212];
	ld.shared.f32 	%f666, [%r211+244];
	ld.shared.f32 	%f667, [%r214+2560];
	ld.shared.f32 	%f668, [%r214+2564];
	ld.shared.f32 	%f669, [%r214+2568];
	ld.shared.f32 	%f670, [%r214+2572];
	ld.shared.f32 	%f671, [%r214+2576];
	ld.shared.f32 	%f672, [%r214+2580];
	ld.shared.f32 	%f673, [%r214+2584];
	ld.shared.f32 	%f674, [%r214+2588];
	fma.rn.f32 	%f675, %f659, %f667, %f595;
	fma.rn.f32 	%f676, %f659, %f668, %f596;
	fma.rn.f32 	%f677, %f659, %f669, %f597;
	fma.rn.f32 	%f678, %f659, %f670, %f598;
	fma.rn.f32 	%f679, %f659, %f671, %f599;
	fma.rn.f32 	%f680, %f659, %f672, %f600;
	fma.rn.f32 	%f681, %f659, %f673, %f601;
	fma.rn.f32 	%f682, %f659, %f674, %f602;
	fma.rn.f32 	%f683, %f660, %f667, %f603;
	fma.rn.f32 	%f684, %f660, %f668, %f604;
	fma.rn.f32 	%f685, %f660, %f669, %f605;
	fma.rn.f32 	%f686, %f660, %f670, %f606;
	fma.rn.f32 	%f687, %f660, %f671, %f607;
	fma.rn.f32 	%f688, %f660, %f672, %f608;
	fma.rn.f32 	%f689, %f660, %f673, %f609;
	fma.rn.f32 	%f690, %f660, %f674, %f610;
	fma.rn.f32 	%f691, %f661, %f667, %f611;
	fma.rn.f32 	%f692, %f661, %f668, %f612;
	fma.rn.f32 	%f693, %f661, %f669, %f613;
	fma.rn.f32 	%f694, %f661, %f670, %f614;
	fma.rn.f32 	%f695, %f661, %f671, %f615;
	fma.rn.f32 	%f696, %f661, %f672, %f616;
	fma.rn.f32 	%f697, %f661, %f673, %f617;
	fma.rn.f32 	%f698, %f661, %f674, %f618;
	fma.rn.f32 	%f699, %f662, %f667, %f619;
	fma.rn.f32 	%f700, %f662, %f668, %f620;
	fma.rn.f32 	%f701, %f662, %f669, %f621;
	fma.rn.f32 	%f702, %f662, %f670, %f622;
	fma.rn.f32 	%f703, %f662, %f671, %f623;
	fma.rn.f32 	%f704, %f662, %f672, %f624;
	fma.rn.f32 	%f705, %f662, %f673, %f625;
	fma.rn.f32 	%f706, %f662, %f674, %f626;
	fma.rn.f32 	%f707, %f663, %f667, %f627;
	fma.rn.f32 	%f708, %f663, %f668, %f628;
	fma.rn.f32 	%f709, %f663, %f669, %f629;
	fma.rn.f32 	%f710, %f663, %f670, %f630;
	fma.rn.f32 	%f711, %f663, %f671, %f631;
	fma.rn.f32 	%f712, %f663, %f672, %f632;
	fma.rn.f32 	%f713, %f663, %f673, %f633;
	fma.rn.f32 	%f714, %f663, %f674, %f634;
	fma.rn.f32 	%f715, %f664, %f667, %f635;
	fma.rn.f32 	%f716, %f664, %f668, %f636;
	fma.rn.f32 	%f717, %f664, %f669, %f637;
	fma.rn.f32 	%f718, %f664, %f670, %f638;
	fma.rn.f32 	%f719, %f664, %f671, %f639;
	fma.rn.f32 	%f720, %f664, %f672, %f640;
	fma.rn.f32 	%f721, %f664, %f673, %f641;
	fma.rn.f32 	%f722, %f664, %f674, %f642;
	fma.rn.f32 	%f723, %f665, %f667, %f643;
	fma.rn.f32 	%f724, %f665, %f668, %f644;
	fma.rn.f32 	%f725, %f665, %f669, %f645;
	fma.rn.f32 	%f726, %f665, %f670, %f646;
	fma.rn.f32 	%f727, %f665, %f671, %f647;
	fma.rn.f32 	%f728, %f665, %f672, %f648;
	fma.rn.f32 	%f729, %f665, %f673, %f649;
	fma.rn.f32 	%f730, %f665, %f674, %f650;
	fma.rn.f32 	%f731, %f666, %f667, %f651;
	fma.rn.f32 	%f732, %f666, %f668, %f652;
	fma.rn.f32 	%f733, %f666, %f669, %f653;
	fma.rn.f32 	%f734, %f666, %f670, %f654;
	fma.rn.f32 	%f735, %f666, %f671, %f655;
	fma.rn.f32 	%f736, %f666, %f672, %f656;
	fma.rn.f32 	%f737, %f666, %f673, %f657;
	fma.rn.f32 	%f738, %f666, %f674, %f658;
	ld.shared.f32 	%f739, [%r211+24];
	ld.shared.f32 	%f740, [%r211+56];
	ld.shared.f32 	%f741, [%r211+88];
	ld.shared.f32 	%f742, [%r211+120];
	ld.shared.f32 	%f743, [%r211+152];
	ld.shared.f32 	%f744, [%r211+184];
	ld.shared.f32 	%f745, [%r211+216];
	ld.shared.f32 	%f746, [%r211+248];
	ld.shared.f32 	%f747, [%r214+3072];
	ld.shared.f32 	%f748, [%r214+3076];
	ld.shared.f32 	%f749, [%r214+3080];
	ld.shared.f32 	%f750, [%r214+3084];
	ld.shared.f32 	%f751, [%r214+3088];
	ld.shared.f32 	%f752, [%r214+3092];
	ld.shared.f32 	%f753, [%r214+3096];
	ld.shared.f32 	%f754, [%r214+3100];
	fma.rn.f32 	%f755, %f739, %f747, %f675;
	fma.rn.f32 	%f756, %f739, %f748, %f676;
	fma.rn.f32 	%f757, %f739, %f749, %f677;
	fma.rn.f32 	%f758, %f739, %f750, %f678;
	fma.rn.f32 	%f759, %f739, %f751, %f679;
	fma.rn.f32 	%f760, %f739, %f752, %f680;
	fma.rn.f32 	%f761, %f739, %f753, %f681;
	fma.rn.f32 	%f762, %f739, %f754, %f682;
	fma.rn.f32 	%f763, %f740, %f747, %f683;
	fma.rn.f32 	%f764, %f740, %f748, %f684;
	fma.rn.f32 	%f765, %f740, %f749, %f685;
	fma.rn.f32 	%f766, %f740, %f750, %f686;
	fma.rn.f32 	%f767, %f740, %f751, %f687;
	fma.rn.f32 	%f768, %f740, %f752, %f688;
	fma.rn.f32 	%f769, %f740, %f753, %f689;
	fma.rn.f32 	%f770, %f740, %f754, %f690;
	fma.rn.f32 	%f771, %f741, %f747, %f691;
	fma.rn.f32 	%f772, %f741, %f748, %f692;
	fma.rn.f32 	%f773, %f741, %f749, %f693;
	fma.rn.f32 	%f774, %f741, %f750, %f694;
	fma.rn.f32 	%f775, %f741, %f751, %f695;
	fma.rn.f32 	%f776, %f741, %f752, %f696;
	fma.rn.f32 	%f777, %f741, %f753, %f697;
	fma.rn.f32 	%f778, %f741, %f754, %f698;
	fma.rn.f32 	%f779, %f742, %f747, %f699;
	fma.rn.f32 	%f780, %f742, %f748, %f700;
	fma.rn.f32 	%f781, %f742, %f749, %f701;
	fma.rn.f32 	%f782, %f742, %f750, %f702;
	fma.rn.f32 	%f783, %f742, %f751, %f703;
	fma.rn.f32 	%f784, %f742, %f752, %f704;
	fma.rn.f32 	%f785, %f742, %f753, %f705;
	fma.rn.f32 	%f786, %f742, %f754, %f706;
	fma.rn.f32 	%f787, %f743, %f747, %f707;
	fma.rn.f32 	%f788, %f743, %f748, %f708;
	fma.rn.f32 	%f789, %f743, %f749, %f709;
	fma.rn.f32 	%f790, %f743, %f750, %f710;
	fma.rn.f32 	%f791, %f743, %f751, %f711;
	fma.rn.f32 	%f792, %f743, %f752, %f712;
	fma.rn.f32 	%f793, %f743, %f753, %f713;
	fma.rn.f32 	%f794, %f743, %f754, %f714;
	fma.rn.f32 	%f795, %f744, %f747, %f715;
	fma.rn.f32 	%f796, %f744, %f748, %f716;
	fma.rn.f32 	%f797, %f744, %f749, %f717;
	fma.rn.f32 	%f798, %f744, %f750, %f718;
	fma.rn.f32 	%f799, %f744, %f751, %f719;
	fma.rn.f32 	%f800, %f744, %f752, %f720;
	fma.rn.f32 	%f801, %f744, %f753, %f721;
	fma.rn.f32 	%f802, %f744, %f754, %f722;
	fma.rn.f32 	%f803, %f745, %f747, %f723;
	fma.rn.f32 	%f804, %f745, %f748, %f724;
	fma.rn.f32 	%f805, %f745, %f749, %f725;
	fma.rn.f32 	%f806, %f745, %f750, %f726;
	fma.rn.f32 	%f807, %f745, %f751, %f727;
	fma.rn.f32 	%f808, %f745, %f752, %f728;
	fma.rn.f32 	%f809, %f745, %f753, %f729;
	fma.rn.f32 	%f810, %f745, %f754, %f730;
	fma.rn.f32 	%f811, %f746, %f747, %f731;
	fma.rn.f32 	%f812, %f746, %f748, %f732;
	fma.rn.f32 	%f813, %f746, %f749, %f733;
	fma.rn.f32 	%f814, %f746, %f750, %f734;
	fma.rn.f32 	%f815, %f746, %f751, %f735;
	fma.rn.f32 	%f816, %f746, %f752, %f736;
	fma.rn.f32 	%f817, %f746, %f753, %f737;
	fma.rn.f32 	%f818, %f746, %f754, %f738;
	ld.shared.f32 	%f819, [%r211+28];
	ld.shared.f32 	%f820, [%r211+60];
	ld.shared.f32 	%f821, [%r211+92];
	ld.shared.f32 	%f822, [%r211+124];
	ld.shared.f32 	%f823, [%r211+156];
	ld.shared.f32 	%f824, [%r211+188];
	ld.shared.f32 	%f825, [%r211+220];
	ld.shared.f32 	%f826, [%r211+252];
	ld.shared.f32 	%f827, [%r214+3584];
	ld.shared.f32 	%f828, [%r214+3588];
	ld.shared.f32 	%f829, [%r214+3592];
	ld.shared.f32 	%f830, [%r214+3596];
	ld.shared.f32 	%f831, [%r214+3600];
	ld.shared.f32 	%f832, [%r214+3604];
	ld.shared.f32 	%f833, [%r214+3608];
	ld.shared.f32 	%f834, [%r214+3612];
	fma.rn.f32 	%f962, %f819, %f827, %f755;
	fma.rn.f32 	%f961, %f819, %f828, %f756;
	fma.rn.f32 	%f960, %f819, %f829, %f757;
	fma.rn.f32 	%f959, %f819, %f830, %f758;
	fma.rn.f32 	%f958, %f819, %f831, %f759;
	fma.rn.f32 	%f957, %f819, %f832, %f760;
	fma.rn.f32 	%f956, %f819, %f833, %f761;
	fma.rn.f32 	%f955, %f819, %f834, %f762;
	fma.rn.f32 	%f954, %f820, %f827, %f763;
	fma.rn.f32 	%f953, %f820, %f828, %f764;
	fma.rn.f32 	%f952, %f820, %f829, %f765;
	fma.rn.f32 	%f951, %f820, %f830, %f766;
	fma.rn.f32 	%f950, %f820, %f831, %f767;
	fma.rn.f32 	%f949, %f820, %f832, %f768;
	fma.rn.f32 	%f948, %f820, %f833, %f769;
	fma.rn.f32 	%f947, %f820, %f834, %f770;
	fma.rn.f32 	%f946, %f821, %f827, %f771;
	fma.rn.f32 	%f945, %f821, %f828, %f772;
	fma.rn.f32 	%f944, %f821, %f829, %f773;
	fma.rn.f32 	%f943, %f821, %f830, %f774;
	fma.rn.f32 	%f942, %f821, %f831, %f775;
	fma.rn.f32 	%f941, %f821, %f832, %f776;
	fma.rn.f32 	%f940, %f821, %f833, %f777;
	fma.rn.f32 	%f939, %f821, %f834, %f778;
	fma.rn.f32 	%f938, %f822, %f827, %f779;
	fma.rn.f32 	%f937, %f822, %f828, %f780;
	fma.rn.f32 	%f936, %f822, %f829, %f781;
	fma.rn.f32 	%f935, %f822, %f830, %f782;
	fma.rn.f32 	%f934, %f822, %f831, %f783;
	fma.rn.f32 	%f933, %f822, %f832, %f784;
	fma.rn.f32 	%f932, %f822, %f833, %f785;
	fma.rn.f32 	%f931, %f822, %f834, %f786;
	fma.rn.f32 	%f930, %f823, %f827, %f787;
	fma.rn.f32 	%f929, %f823, %f828, %f788;
	fma.rn.f32 	%f928, %f823, %f829, %f789;
	fma.rn.f32 	%f927, %f823, %f830, %f790;
	fma.rn.f32 	%f926, %f823, %f831, %f791;
	fma.rn.f32 	%f925, %f823, %f832, %f792;
	fma.rn.f32 	%f924, %f823, %f833, %f793;
	fma.rn.f32 	%f923, %f823, %f834, %f794;
	fma.rn.f32 	%f922, %f824, %f827, %f795;
	fma.rn.f32 	%f921, %f824, %f828, %f796;
	fma.rn.f32 	%f920, %f824, %f829, %f797;
	fma.rn.f32 	%f919, %f824, %f830, %f798;
	fma.rn.f32 	%f918, %f824, %f831, %f799;
	fma.rn.f32 	%f917, %f824, %f832, %f800;
	fma.rn.f32 	%f916, %f824, %f833, %f801;
	fma.rn.f32 	%f915, %f824, %f834, %f802;
	fma.rn.f32 	%f914, %f825, %f827, %f803;
	fma.rn.f32 	%f913, %f825, %f828, %f804;
	fma.rn.f32 	%f912, %f825, %f829, %f805;
	fma.rn.f32 	%f911, %f825, %f830, %f806;
	fma.rn.f32 	%f910, %f825, %f831, %f807;
	fma.rn.f32 	%f909, %f825, %f832, %f808;
	fma.rn.f32 	%f908, %f825, %f833, %f809;
	fma.rn.f32 	%f907, %f825, %f834, %f810;
	fma.rn.f32 	%f906, %f826, %f827, %f811;
	fma.rn.f32 	%f905, %f826, %f828, %f812;
	fma.rn.f32 	%f904, %f826, %f829, %f813;
	fma.rn.f32 	%f903, %f826, %f830, %f814;
	fma.rn.f32 	%f902, %f826, %f831, %f815;
	fma.rn.f32 	%f901, %f826, %f832, %f816;
	fma.rn.f32 	%f900, %f826, %f833, %f817;
	fma.rn.f32 	%f899, %f826, %f834, %f818;
	bar.sync 	0;
	xor.b32  	%r401, %r401, 1;
	add.s32 	%r399, %r399, 8;
	add.s32 	%r398, %r398, 8;
	add.s32 	%r397, %r397, 8;
	add.s32 	%r396, %r396, 8;
	shl.b32 	%r215, %r328, 3;
	add.s32 	%r395, %r395, %r215;
	@%p18 bra 	$L__BB0_14;
$L__BB0_28:
	ld.param.u32 	%r329, [_Z28matrix_multiplication_kernelPKfS0_Pfiii_param_5];
	ld.param.u32 	%r247, [_Z28matrix_multiplication_kernelPKfS0_Pfiii_param_3];
	mov.u32 	%r216, %tid.x;
	shr.u32 	%r217, %r216, 4;
	mov.u32 	%r218, %ctaid.y;
	shl.b32 	%r219, %r218, 7;
	or.b32  	%r10, %r219, %r217;
	mov.u32 	%r220, %ctaid.x;
	shl.b32 	%r221, %r220, 7;
	and.b32  	%r222, %r216, 15;
	or.b32  	%r223, %r221, %r222;
	setp.lt.s32 	%p19, %r10, %r247;
	mul.lo.s32 	%r12, %r10, %r329;
	setp.lt.s32 	%p20, %r223, %r329;
	and.pred  	%p21, %p19, %p20;
	@%p21 bra 	$L__BB0_29;
	bra.uni 	$L__BB0_30;
$L__BB0_29:
	ld.param.u32 	%r330, [_Z28matrix_multiplication_kernelPKfS0_Pfiii_param_5];
	ld.param.u64 	%rd151, [_Z28matrix_multiplication_kernelPKfS0_Pfiii_param_2];
	add.s32 	%r224, %r223, %r12;
	cvt.s64.s32 	%rd73, %r224;
	mul.lo.s32 	%r226, %r218, %r330;
	shl.b32 	%r227, %r226, 7;
	cvt.u64.u32 	%rd74, %r227;
	add.s64 	%rd75, %rd73, %rd74;
	cvta.to.global.u64 	%rd76, %rd151;
	shl.b64 	%rd77, %rd75, 2;
	add.s64 	%rd78, %rd76, %rd77;
	st.global.f32 	[%rd78], %f962;
$L__BB0_30:
	ld.param.u32 	%r331, [_Z28matrix_multiplication_kernelPKfS0_Pfiii_param_5];
	ld.param.u32 	%r248, [_Z28matrix_multiplication_kernelPKfS0_Pfiii_param_3];
	ld.param.u64 	%rd152, [_Z28matrix_multiplication_kernelPKfS0_Pfiii_param_2];
	setp.ge.s32 	%p22, %r10, %r248;
	add.s32 	%r27, %r223, 1;
	setp.ge.s32 	%p23, %r27, %r331;
	cvt.s64.s32 	%rd79, %r12;
	cvt.s64.s32 	%rd3, %r223;
	add.s64 	%rd80, %rd3, %rd79;
	mul.lo.s32 	%r229, %r218, %r331;
	shl.b32 	%r230, %r229, 7;
	cvt.u64.u32 	%rd81, %r230;
	add.s64 	%rd82, %rd80, %rd81;
	cvta.to.global.u64 	%rd83, %rd152;
	shl.b64 	%rd84, %rd82, 2;
	add.s64 	%rd4, %rd83, %rd84;
	or.pred  	%p24, %p22, %p23;
	@%p24 bra 	$L__BB0_32;
	st.global.f32 	[%rd4+4], %f961;
$L__BB0_32:
	ld.param.u32 	%r332, [_Z28matrix_multiplication_kernelPKfS0_Pfiii_param_5];
	ld.param.u32 	%r249, [_Z28matrix_multiplication_kernelPKfS0_Pfiii_param_3];
	setp.ge.s32 	%p25, %r10, %r249;
	add.s32 	%r28, %r223, 2;
	setp.ge.s32 	%p26, %r28, %r332;
	or.pred  	%p27, %p25, %p26;
	@%p27 bra 	$L__BB0_34;
	st.global.f32 	[%rd4+8], %f960;
$L__BB0_34:
	ld.param.u32 	%r333, [_Z28matrix_multiplication_kernelPKfS0_Pfiii_param_5];
	ld.param.u32 	%r250, [_Z28matrix_multiplication_kernelPKfS0_Pfiii_param_3];
	setp.ge.s32 	%p28, %r10, %r250;
	add.s32 	%r29, %r223, 3;
	setp.ge.s32 	%p29, %r29, %r333;
	or.pred  	%p30, %p28, %p29;
	@%p30 bra 	$L__BB0_36;
	st.global.f32 	[%rd4+12], %f959;
$L__BB0_36:
	ld.param.u32 	%r334, [_Z28matrix_multiplication_kernelPKfS0_Pfiii_param_5];
	ld.param.u32 	%r251, [_Z28matrix_multiplication_kernelPKfS0_Pfiii_param_3];
	setp.ge.s32 	%p31, %r10, %r251;
	add.s32 	%r30, %r223, 4;
	setp.ge.s32 	%p32, %r30, %r334;
	or.pred  	%p33, %p31, %p32;
	@%p33 bra 	$L__BB0_38;
	st.global.f32 	[%rd4+16], %f958;
$L__BB0_38:
	ld.param.u32 	%r335, [_Z28matrix_multiplication_kernelPKfS0_Pfiii_param_5];
	ld.param.u32 	%r252, [_Z28matrix_multiplication_kernelPKfS0_Pfiii_param_3];
	setp.ge.s32 	%p34, %r10, %r252;
	add.s32 	%r31, %r223, 5;
	setp.ge.s32 	%p35, %r31, %r335;
	or.pred  	%p36, %p34, %p35;
	@%p36 bra 	$L__BB0_40;
	st.global.f32 	[%rd4+20], %f957;
$L__BB0_40:
	ld.param.u32 	%r336, [_Z28matrix_multiplication_kernelPKfS0_Pfiii_param_5];
	ld.param.u32 	%r253, [_Z28matrix_multiplication_kernelPKfS0_Pfiii_param_3];
	setp.ge.s32 	%p37, %r10, %r253;
	add.s32 	%r32, %r223, 6;
	setp.ge.s32 	%p38, %r32, %r336;
	or.pred  	%p39, %p37, %p38;
	@%p39 bra 	$L__BB0_42;
	st.global.f32 	[%rd4+24], %f956;
$L__BB0_42:
	ld.param.u32 	%r337, [_Z28matrix_multiplication_kernelPKfS0_Pfiii_param_5];
	ld.param.u32 	%r254, [_Z28matrix_multiplication_kernelPKfS0_Pfiii_param_3];
	setp.ge.s32 	%p40, %r10, %r254;
	add.s32 	%r33, %r223, 7;
	setp.ge.s32 	%p41, %r33, %r337;
	or.pred  	%p42, %p40, %p41;
	@%p42 bra 	$L__BB0_44;
	st.global.f32 	[%rd4+28], %f955;
$L__BB0_44:
	ld.param.u32 	%r338, [_Z28matrix_multiplication_kernelPKfS0_Pfiii_param_5];
	ld.param.u32 	%r255, [_Z28matrix_multiplication_kernelPKfS0_Pfiii_param_3];
	setp.ge.s32 	%p43, %r223, %r338;
	add.s32 	%r34, %r10, 1;
	setp.ge.s32 	%p44, %r34, %r255;
	add.s32 	%r35, %r12, %r338;
	or.pred  	%p45, %p44, %p43;
	@%p45 bra 	$L__BB0_46;
	ld.param.u32 	%r339, [_Z28matrix_multiplication_kernelPKfS0_Pfiii_param_5];
	ld.param.u64 	%rd153, [_Z28matrix_multiplication_kernelPKfS0_Pfiii_param_2];
	add.s32 	%r231, %r223, %r35;
	cvt.s64.s32 	%rd85, %r231;
	mul.lo.s32 	%r233, %r218, %r339;
	shl.b32 	%r234, %r233, 7;
	cvt.u64.u32 	%rd86, %r234;
	add.s64 	%rd87, %rd85, %rd86;
	cvta.to.global.u64 	%rd88, %rd153;
	shl.b64 	%rd89, %rd87, 2;
	add.s64 	%rd90, %rd88, %rd89;
	st.global.f32 	[%rd90], %f954;
$L__BB0_46:
	ld.param.u32 	%r340, [_Z28matrix_multiplication_kernelPKfS0_Pfiii_param_5];
	ld.param.u32 	%r256, [_Z28matrix_multiplication_kernelPKfS0_Pfiii_param_3];
	ld.param.u64 	%rd154, [_Z28matrix_multiplication_kernelPKfS0_Pfiii_param_2];
	setp.ge.s32 	%p46, %r34, %r256;
	setp.ge.s32 	%p47, %r27, %r340;
	cvt.s64.s32 	%rd91, %r35;
	add.s64 	%rd92, %rd3, %rd91;
	mul.lo.s32 	%r236, %r218, %r340;
	shl.b32 	%r237, %r236, 7;
	cvt.u64.u32 	%rd93, %r237;
	add.s64 	%rd94, %rd92, %rd93;
	cvta.to.global.u64 	%rd95, %rd154;
	shl.b64 	%rd96, %rd94, 2;
	add.s64 	%rd5, %rd95, %rd96;
	or.pred  	%p48, %p46, %p47;
	@%p48 bra 	$L__BB0_48;
	st.global.f32 	[%rd5+4], %f953;
$L__BB0_48:
	ld.param.u32 	%r341, [_Z28matrix_multiplication_kernelPKfS0_Pfiii_param_5];
	ld.param.u32 	%r257, [_Z28matrix_multiplication_kernelPKfS0_Pfiii_param_3];
	setp.ge.s32 	%p49, %r34, %r257;
	setp.ge.s32 	%p50, %r28, %r341;
	or.pred  	%p51, %p49, %p50;
	@%p51 bra 	$L__BB0_50;
	st.global.f32 	[%rd5+8], %f952;
$L__BB0_50:
	ld.param.u32 	%r342, [_Z28matrix_multiplication_kernelPKfS0_Pfiii_param_5];
	ld.param.u32 	%r258, [_Z28matrix_multiplication_kernelPKfS0_Pfiii_param_3];
	setp.ge.s32 	%p52, %r34, %r258;
	setp.ge.s32 	%p53, %r29, %r342;
	or.pred  	%p54, %p52, %p53;
	@%p54 bra 	$L__BB0_52;
	st.global.f32 	[%rd5+12], %f951;
$L__BB0_52:
	ld.param.u32 	%r343, [_Z28matrix_multiplication_kernelPKfS0_Pfiii_param_5];
	ld.param.u32 	%r259, [_Z28matrix_multiplication_kernelPKfS0_Pfiii_param_3];
	setp.ge.s32 	%p55, %r34, %r259;
	setp.ge.s32 	%p56, %r30, %r343;
	or.pred  	%p57, %p55, %p56;
	@%p57 bra 	$L__BB0_54;
	st.global.f32 	[%rd5+16], %f950;
$L__BB0_54:
	ld.param.u32 	%r344, [_Z28matrix_multiplication_kernelPKfS0_Pfiii_param_5];
	ld.param.u32 	%r260, [_Z28matrix_multiplication_kernelPKfS0_Pfiii_param_3];
	setp.ge.s32 	%p58, %r34, %r260;
	setp.ge.s32 	%p59, %r31, %r344;
	or.pred  	%p60, %p58, %p59;
	@%p60 bra 	$L__BB0_56;
	st.global.f32 	[%rd5+20], %f949;
$L__BB0_56:
	ld.param.u32 	%r345, [_Z28matrix_multiplication_kernelPKfS0_Pfiii_param_5];
	ld.param.u32 	%r261, [_Z28matrix_multiplication_kernelPKfS0_Pfiii_param_3];
	setp.ge.s32 	%p61, %r34, %r261;
	setp.ge.s32 	%p62, %r32, %r345;
	or.pred  	%p63, %p61, %p62;
	@%p63 bra 	$L__BB0_58;
	st.global.f32 	[%rd5+24], %f948;
$L__BB0_58:
	ld.param.u32 	%r346, [_Z28matrix_multiplication_kernelPKfS0_Pfiii_param_5];
	ld.param.u32 	%r262, [_Z28matrix_multiplication_kernelPKfS0_Pfiii_param_3];
	setp.ge.s32 	%p64, %r34, %r262;
	setp.ge.s32 	%p65, %r33, %r346;
	or.pred  	%p66, %p64, %p65;
	@%p66 bra 	$L__BB0_60;
	st.global.f32 	[%rd5+28], %f947;
$L__BB0_60:
	ld.param.u32 	%r347, [_Z28matrix_multiplication_kernelPKfS0_Pfiii_param_5];
	ld.param.u32 	%r263, [_Z28matrix_multiplication_kernelPKfS0_Pfiii_param_3];
	ld.param.u64 	%rd155, [_Z28matrix_multiplication_kernelPKfS0_Pfiii_param_2];
	mul.lo.s32 	%r239, %r218, %r347;
	shl.b32 	%r240, %r239, 7;
	cvt.u64.u32 	%rd6, %r240;
	cvta.to.global.u64 	%rd7, %rd155;
	setp.ge.s32 	%p67, %r223, %r347;
	add.s32 	%r36, %r10, 2;
	setp.ge.s32 	%p68, %r36, %r263;
	add.s32 	%r37, %r35, %r347;
	or.pred  	%p69, %p68, %p67;
	@%p69 bra 	$L__BB0_62;
	add.s32 	%r241, %r223, %r37;
	cvt.s64.s32 	%rd97, %r241;
	add.s64 	%rd98, %rd97, %rd6;
	shl.b64 	%rd99, %rd98, 2;
	add.s64 	%rd100, %rd7, %rd99;
	st.global.f32 	[%rd100], %f946;
$L__BB0_62:
	ld.param.u32 	%r348, [_Z28matrix_multiplication_kernelPKfS0_Pfiii_param_5];
	ld.param.u32 	%r264, [_Z28matrix_multiplication_kernelPKfS0_Pfiii_param_3];
	setp.ge.s32 	%p70, %r36, %r264;
	setp.ge.s32 	%p71, %r27, %r348;
	cvt.s64.s32 	%rd101, %r37;
	add.s64 	%rd102, %rd3, %rd101;
	add.s64 	%rd103, %rd102, %rd6;
	shl.b64 	%rd104, %rd103, 2;
	add.s64 	%rd8, %rd7, %rd104;
	or.pred  	%p72, %p70, %p71;
	@%p72 bra 	$L__BB0_64;
	st.global.f32 	[%rd8+4], %f945;
$L__BB0_64:
	ld.param.u32 	%r349, [_Z28matrix_multiplication_kernelPKfS0_Pfiii_param_5];
	ld.param.u32 	%r265, [_Z28matrix_multiplication_kernelPKfS0_Pfiii_param_3];
	setp.ge.s32 	%p73, %r36, %r265;
	setp.ge.s32 	%p74, %r28, %r349;
	or.pred  	%p75, %p73, %p74;
	@%p75 bra 	$L__BB0_66;
	st.global.f32 	[%rd8+8], %f944;
$L__BB0_66:
	ld.param.u32 	%r350, [_Z28matrix_multiplication_kernelPKfS0_Pfiii_param_5];
	ld.param.u32 	%r266, [_Z28matrix_multiplication_kernelPKfS0_Pfiii_param_3];
	setp.ge.s32 	%p76, %r36, %r266;
	setp.ge.s32 	%p77, %r29, %r350;
	or.pred  	%p78, %p76, %p77;
	@%p78 bra 	$L__BB0_68;
	st.global.f32 	[%rd8+12], %f943;
$L__BB0_68:
	ld.param.u32 	%r351, [_Z28matrix_multiplication_kernelPKfS0_Pfiii_param_5];
	ld.param.u32 	%r267, [_Z28matrix_multiplication_kernelPKfS0_Pfiii_param_3];
	setp.ge.s32 	%p79, %r36, %r267;
	setp.ge.s32 	%p80, %r30, %r351;
	or.pred  	%p81, %p79, %p80;
	@%p81 bra 	$L__BB0_70;
	st.global.f32 	[%rd8+16], %f942;
$L__BB0_70:
	ld.param.u32 	%r352, [_Z28matrix_multiplication_kernelPKfS0_Pfiii_param_5];
	ld.param.u32 	%r268, [_Z28matrix_multiplication_kernelPKfS0_Pfiii_param_3];
	setp.ge.s32 	%p82, %r36, %r268;
	setp.ge.s32 	%p83, %r31, %r352;
	or.pred  	%p84, %p82, %p83;
	@%p84 bra 	$L__BB0_72;
	st.global.f32 	[%rd8+20], %f941;
$L__BB0_72:
	ld.param.u32 	%r353, [_Z28matrix_multiplication_kernelPKfS0_Pfiii_param_5];
	ld.param.u32 	%r269, [_Z28matrix_multiplication_kernelPKfS0_Pfiii_param_3];
	setp.ge.s32 	%p85, %r36, %r269;
	setp.ge.s32 	%p86, %r32, %r353;
	or.pred  	%p87, %p85, %p86;
	@%p87 bra 	$L__BB0_74;
	st.global.f32 	[%rd8+24], %f940;
$L__BB0_74:
	ld.param.u32 	%r354, [_Z28matrix_multiplication_kernelPKfS0_Pfiii_param_5];
	ld.param.u32 	%r270, [_Z28matrix_multiplication_kernelPKfS0_Pfiii_param_3];
	setp.ge.s32 	%p88, %r36, %r270;
	setp.ge.s32 	%p89, %r33, %r354;
	or.pred  	%p90, %p88, %p89;
	@%p90 bra 	$L__BB0_76;
	st.global.f32 	[%rd8+28], %f939;
$L__BB0_76:
	ld.param.u32 	%r355, [_Z28matrix_multiplication_kernelPKfS0_Pfiii_param_5];
	ld.param.u32 	%r271, [_Z28matrix_multiplication_kernelPKfS0_Pfiii_param_3];
	setp.ge.s32 	%p91, %r223, %r355;
	add.s32 	%r38, %r10, 3;
	setp.ge.s32 	%p92, %r38, %r271;
	add.s32 	%r39, %r37, %r355;
	or.pred  	%p93, %p92, %p91;
	@%p93 bra 	$L__BB0_78;
	add.s32 	%r242, %r223, %r39;
	cvt.s64.s32 	%rd105, %r242;
	add.s64 	%rd106, %rd105, %rd6;
	shl.b64 	%rd107, %rd106, 2;
	add.s64 	%rd108, %rd7, %rd107;
	st.global.f32 	[%rd108], %f938;
$L__BB0_78:
	ld.param.u32 	%r356, [_Z28matrix_multiplication_kernelPKfS0_Pfiii_param_5];
	ld.param.u32 	%r272, [_Z28matrix_multiplication_kernelPKfS0_Pfiii_param_3];
	setp.ge.s32 	%p94, %r38, %r272;
	setp.ge.s32 	%p95, %r27, %r356;
	cvt.s64.s32 	%rd109, %r39;
	add.s64 	%rd110, %rd3, %rd109;
	add.s64 	%rd111, %rd110, %rd6;
	shl.b64 	%rd112, %rd111, 2;
	add.s64 	%rd9, %rd7, %rd112;
	or.pred  	%p96, %p94, %p95;
	@%p96 bra 	$L__BB0_80;
	st.global.f32 	[%rd9+4], %f937;
$L__BB0_80:
	ld.param.u32 	%r357, [_Z28matrix_multiplication_kernelPKfS0_Pfiii_param_5];
	ld.param.u32 	%r273, [_Z28matrix_multiplication_kernelPKfS0_Pfiii_param_3];
	setp.ge.s32 	%p97, %r38, %r273;
	setp.ge.s32 	%p98, %r28, %r357;
	or.pred  	%p99, %p97, %p98;
	@%p99 bra 	$L__BB0_82;
	st.global.f32 	[%rd9+8], %f936;
$L__BB0_82:
	ld.param.u32 	%r358, [_Z28matrix_multiplication_kernelPKfS0_Pfiii_param_5];
	ld.param.u32 	%r274, [_Z28matrix_multiplication_kernelPKfS0_Pfiii_param_3];
	setp.ge.s32 	%p100, %r38, %r274;
	setp.ge.s32 	%p101, %r29, %r358;
	or.pred  	%p102, %p100, %p101;
	@%p102 bra 	$L__BB0_84;
	st.global.f32 	[%rd9+12], %f935;
$L__BB0_84:
	ld.param.u32 	%r359, [_Z28matrix_multiplication_kernelPKfS0_Pfiii_param_5];
	ld.param.u32 	%r275, [_Z28matrix_multiplication_kernelPKfS0_Pfiii_param_3];
	setp.ge.s32 	%p103, %r38, %r275;
	setp.ge.s32 	%p104, %r30, %r359;
	or.pred  	%p105, %p103, %p104;
	@%p105 bra 	$L__BB0_86;
	st.global.f32 	[%rd9+16], %f934;
$L__BB0_86:
	ld.param.u32 	%r360, [_Z28matrix_multiplication_kernelPKfS0_Pfiii_param_5];
	ld.param.u32 	%r276, [_Z28matrix_multiplication_kernelPKfS0_Pfiii_param_3];
	setp.ge.s32 	%p106, %r38, %r276;
	setp.ge.s32 	%p107, %r31, %r360;
	or.pred  	%p108, %p106, %p107;
	@%p108 bra 	$L__BB0_88;
	st.global.f32 	[%rd9+20], %f933;
$L__BB0_88:
	ld.param.u32 	%r361, [_Z28matrix_multiplication_kernelPKfS0_Pfiii_param_5];
	ld.param.u32 	%r277, [_Z28matrix_multiplication_kernelPKfS0_Pfiii_param_3];
	setp.ge.s32 	%p109, %r38, %r277;
	setp.ge.s32 	%p110, %r32, %r361;
	or.pred  	%p111, %p109, %p110;
	@%p111 bra 	$L__BB0_90;
	st.global.f32 	[%rd9+24], %f932;
$L__BB0_90:
	ld.param.u32 	%r362, [_Z28matrix_multiplication_kernelPKfS0_Pfiii_param_5];
	ld.param.u32 	%r278, [_Z28matrix_multiplication_kernelPKfS0_Pfiii_param_3];
	setp.ge.s32 	%p112, %r38, %r278;
	setp.ge.s32 	%p113, %r33, %r362;
	or.pred  	%p114, %p112, %p113;
	@%p114 bra 	$L__BB0_92;
	st.global.f32 	[%rd9+28], %f931;
$L__BB0_92:
	ld.param.u32 	%r363, [_Z28matrix_multiplication_kernelPKfS0_Pfiii_param_5];
	ld.param.u32 	%r279, [_Z28matrix_multiplication_kernelPKfS0_Pfiii_param_3];
	setp.ge.s32 	%p115, %r223, %r363;
	add.s32 	%r40, %r10, 4;
	setp.ge.s32 	%p116, %r40, %r279;
	add.s32 	%r41, %r39, %r363;
	or.pred  	%p117, %p116, %p115;
	@%p117 bra 	$L__BB0_94;
	add.s32 	%r243, %r223, %r41;
	cvt.s64.s32 	%rd113, %r243;
	add.s64 	%rd114, %rd113, %rd6;
	shl.b64 	%rd115, %rd114, 2;
	add.s64 	%rd116, %rd7, %rd115;
	st.global.f32 	[%rd116], %f930;
$L__BB0_94:
	ld.param.u32 	%r364, [_Z28matrix_multiplication_kernelPKfS0_Pfiii_param_5];
	ld.param.u32 	%r280, [_Z28matrix_multiplication_kernelPKfS0_Pfiii_param_3];
	setp.ge.s32 	%p118, %r40, %r280;
	setp.ge.s32 	%p119, %r27, %r364;
	cvt.s64.s32 	%rd117, %r41;
	add.s64 	%rd118, %rd3, %rd117;
	add.s64 	%rd119, %rd118, %rd6;
	shl.b64 	%rd120, %rd119, 2;
	add.s64 	%rd10, %rd7, %rd120;
	or.pred  	%p120, %p118, %p119;
	@%p120 bra 	$L__BB0_96;
	st.global.f32 	[%rd10+4], %f929;
$L__BB0_96:
	ld.param.u32 	%r365, [_Z28matrix_multiplication_kernelPKfS0_Pfiii_param_5];
	ld.param.u32 	%r281, [_Z28matrix_multiplication_kernelPKfS0_Pfiii_param_3];
	setp.ge.s32 	%p121, %r40, %r281;
	setp.ge.s32 	%p122, %r28, %r365;
	or.pred  	%p123, %p121, %p122;
	@%p123 bra 	$L__BB0_98;
	st.global.f32 	[%rd10+8], %f928;
$L__BB0_98:
	ld.param.u32 	%r366, [_Z28matrix_multiplication_kernelPKfS0_Pfiii_param_5];
	ld.param.u32 	%r282, [_Z28matrix_multiplication_kernelPKfS0_Pfiii_param_3];
	setp.ge.s32 	%p124, %r40, %r282;
	setp.ge.s32 	%p125, %r29, %r366;
	or.pred  	%p126, %p124, %p125;
	@%p126 bra 	$L__BB0_100;
	st.global.f32 	[%rd10+12], %f927;
$L__BB0_100:
	ld.param.u32 	%r367, [_Z28matrix_multiplication_kernelPKfS0_Pfiii_param_5];
	ld.param.u32 	%r283, [_Z28matrix_multiplication_kernelPKfS0_Pfiii_param_3];
	setp.ge.s32 	%p127, %r40, %r283;
	setp.ge.s32 	%p128, %r30, %r367;
	or.pred  	%p129, %p127, %p128;
	@%p129 bra 	$L__BB0_102;
	st.global.f32 	[%rd10+16], %f926;
$L__BB0_102:
	ld.param.u32 	%r368, [_Z28matrix_multiplication_kernelPKfS0_Pfiii_param_5];
	ld.param.u32 	%r284, [_Z28matrix_multiplication_kernelPKfS0_Pfiii_param_3];
	setp.ge.s32 	%p130, %r40, %r284;
	setp.ge.s32 	%p131, %r31, %r368;
	or.pred  	%p132, %p130, %p131;
	@%p132 bra 	$L__BB0_104;
	st.global.f32 	[%rd10+20], %f925;
$L__BB0_104:
	ld.param.u32 	%r369, [_Z28matrix_multiplication_kernelPKfS0_Pfiii_param_5];
	ld.param.u32 	%r285, [_Z28matrix_multiplication_kernelPKfS0_Pfiii_param_3];
	setp.ge.s32 	%p133, %r40, %r285;
	setp.ge.s32 	%p134, %r32, %r369;
	or.pred  	%p135, %p133, %p134;
	@%p135 bra 	$L__BB0_106;
	st.global.f32 	[%rd10+24], %f924;
$L__BB0_106:
	ld.param.u32 	%r370, [_Z28matrix_multiplication_kernelPKfS0_Pfiii_param_5];
	ld.param.u32 	%r286, [_Z28matrix_multiplication_kernelPKfS0_Pfiii_param_3];
	setp.ge.s32 	%p136, %r40, %r286;
	setp.ge.s32 	%p137, %r33, %r370;
	or.pred  	%p138, %p136, %p137;
	@%p138 bra 	$L__BB0_108;
	st.global.f32 	[%rd10+28], %f923;
$L__BB0_108:
	ld.param.u32 	%r371, [_Z28matrix_multiplication_kernelPKfS0_Pfiii_param_5];
	ld.param.u32 	%r287, [_Z28matrix_multiplication_kernelPKfS0_Pfiii_param_3];
	setp.ge.s32 	%p139, %r223, %r371;
	add.s32 	%r42, %r10, 5;
	setp.ge.s32 	%p140, %r42, %r287;
	add.s32 	%r43, %r41, %r371;
	or.pred  	%p141, %p140, %p139;
	@%p141 bra 	$L__BB0_110;
	add.s32 	%r244, %r223, %r43;
	cvt.s64.s32 	%rd121, %r244;
	add.s64 	%rd122, %rd121, %rd6;
	shl.b64 	%rd123, %rd122, 2;
	add.s64 	%rd124, %rd7, %rd123;
	st.global.f32 	[%rd124], %f922;
$L__BB0_110:
	ld.param.u32 	%r372, [_Z28matrix_multiplication_kernelPKfS0_Pfiii_param_5];
	ld.param.u32 	%r288, [_Z28matrix_multiplication_kernelPKfS0_Pfiii_param_3];
	setp.ge.s32 	%p142, %r42, %r288;
	setp.ge.s32 	%p143, %r27, %r372;
	cvt.s64.s32 	%rd125, %r43;
	add.s64 	%rd126, %rd3, %rd125;
	add.s64 	%rd127, %rd126, %rd6;
	shl.b64 	%rd128, %rd127, 2;
	add.s64 	%rd11, %rd7, %rd128;
	or.pred  	%p144, %p142, %p143;
	@%p144 bra 	$L__BB0_112;
	st.global.f32 	[%rd11+4], %f921;
$L__BB0_112:
	ld.param.u32 	%r373, [_Z28matrix_multiplication_kernelPKfS0_Pfiii_param_5];
	ld.param.u32 	%r289, [_Z28matrix_multiplication_kernelPKfS0_Pfiii_param_3];
	setp.ge.s32 	%p145, %r42, %r289;
	setp.ge.s32 	%p146, %r28, %r373;
	or.pred  	%p147, %p145, %p146;
	@%p147 bra 	$L__BB0_114;
	st.global.f32 	[%rd11+8], %f920;
$L__BB0_114:
	ld.param.u32 	%r374, [_Z28matrix_multiplication_kernelPKfS0_Pfiii_param_5];
	ld.param.u32 	%r290, [_Z28matrix_multiplication_kernelPKfS0_Pfiii_param_3];
	setp.ge.s32 	%p148, %r42, %r290;
	setp.ge.s32 	%p149, %r29, %r374;
	or.pred  	%p150, %p148, %p149;
	@%p150 bra 	$L__BB0_116;
	st.global.f32 	[%rd11+12], %f919;
$L__BB0_116:
	ld.param.u32 	%r375, [_Z28matrix_multiplication_kernelPKfS0_Pfiii_param_5];
	ld.param.u32 	%r291, [_Z28matrix_multiplication_kernelPKfS0_Pfiii_param_3];
	setp.ge.s32 	%p151, %r42, %r291;
	setp.ge.s32 	%p152, %r30, %r375;
	or.pred  	%p153, %p151, %p152;
	@%p153 bra 	$L__BB0_118;
	st.global.f32 	[%rd11+16], %f918;
$L__BB0_118:
	ld.param.u32 	%r376, [_Z28matrix_multiplication_kernelPKfS0_Pfiii_param_5];
	ld.param.u32 	%r292, [_Z28matrix_multiplication_kernelPKfS0_Pfiii_param_3];
	setp.ge.s32 	%p154, %r42, %r292;
	setp.ge.s32 	%p155, %r31, %r376;
	or.pred  	%p156, %p154, %p155;
	@%p156 bra 	$L__BB0_120;
	st.global.f32 	[%rd11+20], %f917;
$L__BB0_120:
	ld.param.u32 	%r377, [_Z28matrix_multiplication_kernelPKfS0_Pfiii_param_5];
	ld.param.u32 	%r293, [_Z28matrix_multiplication_kernelPKfS0_Pfiii_param_3];
	setp.ge.s32 	%p157, %r42, %r293;
	setp.ge.s32 	%p158, %r32, %r377;
	or.pred  	%p159, %p157, %p158;
	@%p159 bra 	$L__BB0_122;
	st.global.f32 	[%rd11+24], %f916;
$L__BB0_122:
	ld.param.u32 	%r378, [_Z28matrix_multiplication_kernelPKfS0_Pfiii_param_5];
	ld.param.u32 	%r294, [_Z28matrix_multiplication_kernelPKfS0_Pfiii_param_3];
	setp.ge.s32 	%p160, %r42, %r294;
	setp.ge.s32 	%p161, %r33, %r378;
	or.pred  	%p162, %p160, %p161;
	@%p162 bra 	$L__BB0_124;
	st.global.f32 	[%rd11+28], %f915;
$L__BB0_124:
	ld.param.u32 	%r379, [_Z28matrix_multiplication_kernelPKfS0_Pfiii_param_5];
	ld.param.u32 	%r295, [_Z28matrix_multiplication_kernelPKfS0_Pfiii_param_3];
	setp.ge.s32 	%p163, %r223, %r379;
	add.s32 	%r44, %r10, 6;
	setp.ge.s32 	%p164, %r44, %r295;
	add.s32 	%r45, %r43, %r379;
	or.pred  	%p165, %p164, %p163;
	@%p165 bra 	$L__BB0_126;
	add.s32 	%r245, %r223, %r45;
	cvt.s64.s32 	%rd129, %r245;
	add.s64 	%rd130, %rd129, %rd6;
	shl.b64 	%rd131, %rd130, 2;
	add.s64 	%rd132, %rd7, %rd131;
	st.global.f32 	[%rd132], %f914;
$L__BB0_126:
	ld.param.u32 	%r380, [_Z28matrix_multiplication_kernelPKfS0_Pfiii_param_5];
	ld.param.u32 	%r296, [_Z28matrix_multiplication_kernelPKfS0_Pfiii_param_3];
	setp.ge.s32 	%p166, %r44, %r296;
	setp.ge.s32 	%p167, %r27, %r380;
	cvt.s64.s32 	%rd133, %r45;
	add.s64 	%rd134, %rd3, %rd133;
	add.s64 	%rd135, %rd134, %rd6;
	shl.b64 	%rd136, %rd135, 2;
	add.s64 	%rd12, %rd7, %rd136;
	or.pred  	%p168, %p166, %p167;
	@%p168 bra 	$L__BB0_128;
	st.global.f32 	[%rd12+4], %f913;
$L__BB0_128:
	ld.param.u32 	%r381, [_Z28matrix_multiplication_kernelPKfS0_Pfiii_param_5];
	ld.param.u32 	%r297, [_Z28matrix_multiplication_kernelPKfS0_Pfiii_param_3];
	setp.ge.s32 	%p169, %r44, %r297;
	setp.ge.s32 	%p170, %r28, %r381;
	or.pred  	%p171, %p169, %p170;
	@%p171 bra 	$L__BB0_130;
	st.global.f32 	[%rd12+8], %f912;
$L__BB0_130:
	ld.param.u32 	%r382, [_Z28matrix_multiplication_kernelPKfS0_Pfiii_param_5];
	ld.param.u32 	%r298, [_Z28matrix_multiplication_kernelPKfS0_Pfiii_param_3];
	setp.ge.s32 	%p172, %r44, %r298;
	setp.ge.s32 	%p173, %r29, %r382;
	or.pred  	%p174, %p172, %p173;
	@%p174 bra 	$L__BB0_132;
	st.global.f32 	[%rd12+12], %f911;
$L__BB0_132:
	ld.param.u32 	%r383, [_Z28matrix_multiplication_kernelPKfS0_Pfiii_param_5];
	ld.param.u32 	%r299, [_Z28matrix_multiplication_kernelPKfS0_Pfiii_param_3];
	setp.ge.s32 	%p175, %r44, %r299;
	setp.ge.s32 	%p176, %r30, %r383;
	or.pred  	%p177, %p175, %p176;
	@%p177 bra 	$L__BB0_134;
	st.global.f32 	[%rd12+16], %f910;
$L__BB0_134:
	ld.param.u32 	%r384, [_Z28matrix_multiplication_kernelPKfS0_Pfiii_param_5];
	ld.param.u32 	%r300, [_Z28matrix_multiplication_kernelPKfS0_Pfiii_param_3];
	setp.ge.s32 	%p178, %r44, %r300;
	setp.ge.s32 	%p179, %r31, %r384;
	or.pred  	%p180, %p178, %p179;
	@%p180 bra 	$L__BB0_136;
	st.global.f32 	[%rd12+20], %f909;
$L__BB0_136:
	ld.param.u32 	%r385, [_Z28matrix_multiplication_kernelPKfS0_Pfiii_param_5];
	ld.param.u32 	%r301, [_Z28matrix_multiplication_kernelPKfS0_Pfiii_param_3];
	setp.ge.s32 	%p181, %r44, %r301;
	setp.ge.s32 	%p182, %r32, %r385;
	or.pred  	%p183, %p181, %p182;
	@%p183 bra 	$L__BB0_138;
	st.global.f32 	[%rd12+24], %f908;
$L__BB0_138:
	ld.param.u32 	%r386, [_Z28matrix_multiplication_kernelPKfS0_Pfiii_param_5];
	ld.param.u32 	%r302, [_Z28matrix_multiplication_kernelPKfS0_Pfiii_param_3];
	setp.ge.s32 	%p184, %r44, %r302;
	setp.ge.s32 	%p185, %r33, %r386;
	or.pred  	%p186, %p184, %p185;
	@%p186 bra 	$L__BB0_140;
	st.global.f32 	[%rd12+28], %f907;
$L__BB0_140:
	ld.param.u32 	%r387, [_Z28matrix_multiplication_kernelPKfS0_Pfiii_param_5];
	ld.param.u32 	%r303, [_Z28matrix_multiplication_kernelPKfS0_Pfiii_param_3];
	setp.ge.s32 	%p187, %r223, %r387;
	add.s32 	%r46, %r10, 7;
	setp.ge.s32 	%p188, %r46, %r303;
	add.s32 	%r47, %r45, %r387;
	or.pred  	%p189, %p188, %p187;
	@%p189 bra 	$L__BB0_142;
	add.s32 	%r246, %r223, %r47;
	cvt.s64.s32 	%rd137, %r246;
	add.s64 	%rd138, %rd137, %rd6;
	shl.b64 	%rd139, %rd138, 2;
	add.s64 	%rd140, %rd7, %rd139;
	st.global.f32 	[%rd140], %f906;
$L__BB0_142:
	ld.param.u32 	%r388, [_Z28matrix_multiplication_kernelPKfS0_Pfiii_param_5];
	ld.param.u32 	%r304, [_Z28matrix_multiplication_kernelPKfS0_Pfiii_param_3];
	setp.ge.s32 	%p190, %r46, %r304;
	setp.ge.s32 	%p191, %r27, %r388;
	cvt.s64.s32 	%rd141, %r47;
	add.s64 	%rd142, %rd3, %rd141;
	add.s64 	%rd143, %rd142, %rd6;
	shl.b64 	%rd144, %rd143, 2;
	add.s64 	%rd13, %rd7, %rd144;
	or.pred  	%p192, %p190, %p191;
	@%p192 bra 	$L__BB0_144;
	st.global.f32 	[%rd13+4], %f905;
$L__BB0_144:
	ld.param.u32 	%r389, [_Z28matrix_multiplication_kernelPKfS0_Pfiii_param_5];
	ld.param.u32 	%r305, [_Z28matrix_multiplication_kernelPKfS0_Pfiii_param_3];
	setp.ge.s32 	%p193, %r46, %r305;
	setp.ge.s32 	%p194, %r28, %r389;
	or.pred  	%p195, %p193, %p194;
	@%p195 bra 	$L__BB0_146;
	st.global.f32 	[%rd13+8], %f904;
$L__BB0_146:
	ld.param.u32 	%r390, [_Z28matrix_multiplication_kernelPKfS0_Pfiii_param_5];
	ld.param.u32 	%r306, [_Z28matrix_multiplication_kernelPKfS0_Pfiii_param_3];
	setp.ge.s32 	%p196, %r46, %r306;
	setp.ge.s32 	%p197, %r29, %r390;
	or.pred  	%p198, %p196, %p197;
	@%p198 bra 	$L__BB0_148;
	st.global.f32 	[%rd13+12], %f903;
$L__BB0_148:
	ld.param.u32 	%r391, [_Z28matrix_multiplication_kernelPKfS0_Pfiii_param_5];
	ld.param.u32 	%r307, [_Z28matrix_multiplication_kernelPKfS0_Pfiii_param_3];
	setp.ge.s32 	%p199, %r46, %r307;
	setp.ge.s32 	%p200, %r30, %r391;
	or.pred  	%p201, %p199, %p200;
	@%p201 bra 	$L__BB0_150;
	st.global.f32 	[%rd13+16], %f902;
$L__BB0_150:
	ld.param.u32 	%r392, [_Z28matrix_multiplication_kernelPKfS0_Pfiii_param_5];
	ld.param.u32 	%r308, [_Z28matrix_multiplication_kernelPKfS0_Pfiii_param_3];
	setp.ge.s32 	%p202, %r46, %r308;
	setp.ge.s32 	%p203, %r31, %r392;
	or.pred  	%p204, %p202, %p203;
	@%p204 bra 	$L__BB0_152;
	st.global.f32 	[%rd13+20], %f901;
$L__BB0_152:
	ld.param.u32 	%r393, [_Z28matrix_multiplication_kernelPKfS0_Pfiii_param_5];
	ld.param.u32 	%r309, [_Z28matrix_multiplication_kernelPKfS0_Pfiii_param_3];
	setp.ge.s32 	%p205, %r46, %r309;
	setp.ge.s32 	%p206, %r32, %r393;
	or.pred  	%p207, %p205, %p206;
	@%p207 bra 	$L__BB0_154;
	st.global.f32 	[%rd13+24], %f900;
$L__BB0_154:
	ld.param.u32 	%r394, [_Z28matrix_multiplication_kernelPKfS0_Pfiii_param_5];
	ld.param.u32 	%r310, [_Z28matrix_multiplication_kernelPKfS0_Pfiii_param_3];
	setp.ge.s32 	%p208, %r46, %r310;
	setp.ge.s32 	%p209, %r33, %r394;
	or.pred  	%p210, %p208, %p209;
	@%p210 bra 	$L__BB0_156;
	st.global.f32 	[%rd13+28], %f899;
$L__BB0_156:
	ret;

}


// ===== COMPILED SASS (sm_100) =====

	.target	sm_100

	.elftype	@"ET_EXEC"


//--------------------- .note.nv.tkinfo           --------------------------
	.section	.note.nv.tkinfo,"",@"SHT_NOTE"
	.sectionflags	@"SHF_NOTE_NV_TKINFO"
	.tkinfo
        /*0018*/ 	.word	0x00000002
        /*0030*/ 	.string	""
        /*0030*/ 	.string	"ptxas"
        /*0030*/ 	.string	"Cuda compilation tools, release 13.0, V13.0.88"
        /*0030*/ 	.string	"Build cuda_13.0.r13.0/compiler.36424714_0"
        /*0030*/ 	.string	"-arch sm_100 -m 64 "



//--------------------- .note.nv.cuinfo           --------------------------
	.section	.note.nv.cuinfo,"",@"SHT_NOTE"
	.sectionflags	@"SHF_NOTE_NV_CUINFO"
        /*0018*/ 	.short	0x0002
        /*001a*/ 	.short	0x0064
        /*001c*/ 	.short	0x0082
	.zero		2


//--------------------- .nv.info                  --------------------------
	.section	.nv.info,"",@"SHT_CUDA_INFO"
	.align	4


	//----- nvinfo : EIATTR_REGCOUNT
	.align		4
        /*0000*/ 	.byte	0x04, 0x2f
        /*0002*/ 	.short	(.L_1 - .L_0)
	.align		4
.L_0:
        /*0004*/ 	.word	index@(_Z28matrix_multiplication_kernelPKfS0_Pfiii)
        /*0008*/ 	.word	0x00000080


	//----- nvinfo : EIATTR_FRAME_SIZE
	.align		4
.L_1:
        /*000c*/ 	.byte	0x04, 0x11
        /*000e*/ 	.short	(.L_3 - .L_2)
	.align		4
.L_2:
        /*0010*/ 	.word	index@(_Z28matrix_multiplication_kernelPKfS0_Pfiii)
        /*0014*/ 	.word	0x00000000


	//----- nvinfo : EIATTR_MIN_STACK_SIZE
	.align		4
.L_3:
        /*0018*/ 	.byte	0x04, 0x12
        /*001a*/ 	.short	(.L_5 - .L_4)
	.align		4
.L_4:
        /*001c*/ 	.word	index@(_Z28matrix_multiplication_kernelPKfS0_Pfiii)
        /*0020*/ 	.word	0x00000000
.L_5:


//--------------------- .nv.compat                --------------------------
	.section	.nv.compat,"",@"SHT_CUDA_COMPAT_INFO"
	.align	4
        /*0000*/ 	.byte	0x02, 0x09, 0x00, 0x00, 0x02, 0x02, 0x01, 0x00, 0x02, 0x05, 0x05, 0x00, 0x03, 0x07, 0x01, 0x01
        /*0010*/ 	.byte	0x02, 0x03, 0x00, 0x00, 0x02, 0x06, 0x01, 0x00, 0x04, 0x0b, 0x08, 0x00, 0x09, 0x00, 0x00, 0x00
        /*0020*/ 	.byte	0x00, 0x00, 0x00, 0x00


//--------------------- .nv.info._Z28matrix_multiplication_kernelPKfS0_Pfiii --------------------------
	.section	.nv.info._Z28matrix_multiplication_kernelPKfS0_Pfiii,"",@"SHT_CUDA_INFO"
	.sectionflags	@""
	.align	4


	//----- nvinfo : EIATTR_CUDA_API_VERSION
	.align		4
        /*0000*/ 	.byte	0x04, 0x37
        /*0002*/ 	.short	(.L_7 - .L_6)
.L_6:
        /*0004*/ 	.word	0x00000082


	//----- nvinfo : EIATTR_KPARAM_INFO
	.align		4
.L_7:
        /*0008*/ 	.byte	0x04, 0x17
        /*000a*/ 	.short	(.L_9 - .L_8)
.L_8:
        /*000c*/ 	.word	0x00000000
        /*0010*/ 	.short	0x0005
        /*0012*/ 	.short	0x0020
        /*0014*/ 	.byte	0x00, 0xf0, 0x11, 0x00


	//----- nvinfo : EIATTR_KPARAM_INFO
	.align		4
.L_9:
        /*0018*/ 	.byte	0x04, 0x17
        /*001a*/ 	.short	(.L_11 - .L_10)
.L_10:
        /*001c*/ 	.word	0x00000000
        /*0020*/ 	.short	0x0004
        /*0022*/ 	.short	0x001c
        /*0024*/ 	.byte	0x00, 0xf0, 0x11, 0x00


	//----- nvinfo : EIATTR_KPARAM_INFO
	.align		4
.L_11:
        /*0028*/ 	.byte	0x04, 0x17
        /*002a*/ 	.short	(.L_13 - .L_12)
.L_12:
        /*002c*/ 	.word	0x00000000
        /*0030*/ 	.short	0x0003
        /*0032*/ 	.short	0x0018
        /*0034*/ 	.byte	0x00, 0xf0, 0x11, 0x00


	//----- nvinfo : EIATTR_KPARAM_INFO
	.align		4
.L_13:
        /*0038*/ 	.byte	0x04, 0x17
        /*003a*/ 	.short	(.L_15 - .L_14)
.L_14:
        /*003c*/ 	.word	0x00000000
        /*0040*/ 	.short	0x0002
        /*0042*/ 	.short	0x0010
        /*0044*/ 	.byte	0x00, 0xf5, 0x21, 0x00


	//----- nvinfo : EIATTR_KPARAM_INFO
	.align		4
.L_15:
        /*0048*/ 	.byte	0x04, 0x17
        /*004a*/ 	.short	(.L_17 - .L_16)
.L_16:
        /*004c*/ 	.word	0x00000000
        /*0050*/ 	.short	0x0001
        /*0052*/ 	.short	0x0008
        /*0054*/ 	.byte	0x00, 0xf5, 0x21, 0x00


	//----- nvinfo : EIATTR_KPARAM_INFO
	.align		4
.L_17:
        /*0058*/ 	.byte	0x04, 0x17
        /*005a*/ 	.short	(.L_19 - .L_18)
.L_18:
        /*005c*/ 	.word	0x00000000
        /*0060*/ 	.short	0x0000
        /*0062*/ 	.short	0x0000
        /*0064*/ 	.byte	0x00, 0xf5, 0x21, 0x00


	//----- nvinfo : EIATTR_SPARSE_MMA_MASK
	.align		4
.L_19:
        /*0068*/ 	.byte	0x03, 0x50
        /*006a*/ 	.short	0x0000


	//----- nvinfo : EIATTR_MAXREG_COUNT
	.align		4
        /*006c*/ 	.byte	0x03, 0x1b
        /*006e*/ 	.short	0x00ff


	//----- nvinfo : EIATTR_NUM_BARRIERS
	.align		4
        /*0070*/ 	.byte	0x02, 0x4c
        /*0072*/ 	.byte	0x01
	.zero		1


	//----- nvinfo : EIATTR_MERCURY_ISA_VERSION
	.align		4
        /*0074*/ 	.byte	0x03, 0x5f
        /*0076*/ 	.short	0x0101


	//----- nvinfo : EIATTR_VRC_CTA_INIT_COUNT
	.align		4
        /*0078*/ 	.byte	0x02, 0x4a
	.zero		1
	.zero		1


	//----- nvinfo : EIATTR_EXIT_INSTR_OFFSETS
	.align		4
        /*007c*/ 	.byte	0x04, 0x1c
        /*007e*/ 	.short	(.L_21 - .L_20)


	//   ....[0]....
.L_20:
        /*0080*/ 	.word	0x00004d90


	//   ....[1]....
        /*0084*/ 	.word	0x00004db0


	//----- nvinfo : EIATTR_CRS_STACK_SIZE
	.align		4
.L_21:
        /*0088*/ 	.byte	0x04, 0x1e
        /*008a*/ 	.short	(.L_23 - .L_22)
.L_22:
        /*008c*/ 	.word	0x00000000


	//----- nvinfo : EIATTR_CBANK_PARAM_SIZE
	.align		4
.L_23:
        /*0090*/ 	.byte	0x03, 0x19
        /*0092*/ 	.short	0x0024


	//----- nvinfo : EIATTR_PARAM_CBANK
	.align		4
        /*0094*/ 	.byte	0x04, 0x0a
        /*0096*/ 	.short	(.L_25 - .L_24)
	.align		4
.L_24:
        /*0098*/ 	.word	index@(.nv.constant0._Z28matrix_multiplication_kernelPKfS0_Pfiii)
        /*009c*/ 	.short	0x0380
        /*009e*/ 	.short	0x0024


	//----- nvinfo : EIATTR_SW_WAR
	.align		4
.L_25:
        /*00a0*/ 	.byte	0x04, 0x36
        /*00a2*/ 	.short	(.L_27 - .L_26)
.L_26:
        /*00a4*/ 	.word	0x00000008
.L_27:


//--------------------- .nv.callgraph             --------------------------
	.section	.nv.callgraph,"",@"SHT_CUDA_CALLGRAPH"
	.align	4
	.sectionentsize	8
	.align		4
        /*0000*/ 	.word	0x00000000
	.align		4
        /*0004*/ 	.word	0xffffffff
	.align		4
        /*0008*/ 	.word	0x00000000
	.align		4
        /*000c*/ 	.word	0xfffffffe
	.align		4
        /*0010*/ 	.word	0x00000000
	.align		4
        /*0014*/ 	.word	0xfffffffd
	.align		4
        /*0018*/ 	.word	0x00000000
	.align		4
        /*001c*/ 	.word	0xfffffffc


//--------------------- .text._Z28matrix_multiplication_kernelPKfS0_Pfiii --------------------------
	.section	.text._Z28matrix_multiplication_kernelPKfS0_Pfiii,"ax",@progbits
	.align	128
        .global         _Z28matrix_multiplication_kernelPKfS0_Pfiii
        .type           _Z28matrix_multiplication_kernelPKfS0_Pfiii,@function
        .size           _Z28matrix_multiplication_kernelPKfS0_Pfiii,(.L_x_17 - _Z28matrix_multiplication_kernelPKfS0_Pfiii)
        .other          _Z28matrix_multiplication_kernelPKfS0_Pfiii,@"STO_CUDA_ENTRY STV_DEFAULT"
_Z28matrix_multiplication_kernelPKfS0_Pfiii:
.text._Z28matrix_multiplication_kernelPKfS0_Pfiii:
[----:B------:R-:W-:Y:S01]  /*0000*/  LDC R1, c[0x0][0x37c] ;  /* 0x0000df00ff017b82 */ /* 0x000fe20000000800 */
[----:B------:R-:W0:Y:S07]  /*0010*/  S2R R6, SR_TID.X ;  /* 0x0000000000067919 */ /* 0x000e2e0000002100 */
[----:B------:R-:W1:Y:S01]  /*0020*/  S2UR UR4, SR_CTAID.Y ;  /* 0x00000000000479c3 */ /* 0x000e620000002600 */
[----:B------:R-:W2:Y:S07]  /*0030*/  LDCU.64 UR10, c[0x0][0x358] ;  /* 0x00006b00ff0a77ac */ /* 0x000eae0008000a00 */
[----:B------:R-:W1:Y:S08]  /*0040*/  LDC R5, c[0x0][0x39c] ;  /* 0x0000e700ff057b82 */ /* 0x000e700000000800 */
[----:B------:R-:W3:Y:S01]  /*0050*/  LDC.64 R8, c[0x0][0x380] ;  /* 0x0000e000ff087b82 */ /* 0x000ee20000000a00 */
[----:B0-----:R-:W-:-:S02]  /*0060*/  ISETP.GT.U32.AND P3, PT, R6, 0x5f, PT ;  /* 0x0000005f0600780c */ /* 0x001fc40003f64070 */
[C---:B------:R-:W-:Y:S02]  /*0070*/  ISETP.GT.U32.AND P4, PT, R6.reuse, 0x3f, PT ;  /* 0x0000003f0600780c */ /* 0x040fe40003f84070 */
[C---:B------:R-:W-:Y:S02]  /*0080*/  ISETP.GT.U32.AND P5, PT, R6.reuse, 0x1f, PT ;  /* 0x0000001f0600780c */ /* 0x040fe40003fa4070 */
[C---:B------:R-:W-:Y:S02]  /*0090*/  ISETP.GT.U32.AND P2, PT, R6.reuse, 0x7f, PT ;  /* 0x0000007f0600780c */ /* 0x040fe40003f44070 */
[C---:B------:R-:W-:Y:S02]  /*00a0*/  LOP3.LUT R0, R6.reuse, 0xf, RZ, 0xc0, !PT ;  /* 0x0000000f06007812 */ /* 0x040fe400078ec0ff */
[----:B------:R-:W-:Y:S02]  /*00b0*/  SHF.L.U32 R4, R6, 0x2, RZ ;  /* 0x0000000206047819 */ /* 0x000fe400000006ff */
[C---:B------:R-:W-:Y:S01]  /*00c0*/  ISETP.GE.U32.AND P0, PT, R0.reuse, 0x2, PT ;  /* 0x000000020000780c */ /* 0x040fe20003f06070 */
[----:B------:R-:W0:Y:S01]  /*00d0*/  @!P3 LDC R14, c[0x0][0x3a0] ;  /* 0x0000e800ff0ebb82 */ /* 0x000e220000000800 */
[----:B------:R-:W-:Y:S01]  /*00e0*/  ISETP.GT.U32.AND P1, PT, R0, 0x1, PT ;  /* 0x000000010000780c */ /* 0x000fe20003f24070 */
[----:B-1----:R-:W-:Y:S01]  /*00f0*/  IMAD R0, R5, UR4, RZ ;  /* 0x0000000405007c24 */ /* 0x002fe2000f8e02ff */
[----:B------:R-:W-:-:S02]  /*0100*/  ISETP.LT.U32.AND P0, PT, R6, 0x200, !P0 ;  /* 0x000002000600780c */ /* 0x000fc40004701070 */
[----:B------:R-:W-:Y:S02]  /*0110*/  SHF.R.U32.HI R3, RZ, 0x4, R6 ;  /* 0x00000004ff037819 */ /* 0x000fe40000011606 */
[----:B------:R-:W-:Y:S01]  /*0120*/  LOP3.LUT R4, R4, 0x3c, RZ, 0xc0, !PT ;  /* 0x0000003c04047812 */ /* 0x000fe200078ec0ff */
[----:B------:R-:W1:Y:S01]  /*0130*/  @!P4 LDC R15, c[0x0][0x3a0] ;  /* 0x0000e800ff0fcb82 */ /* 0x000e620000000800 */
[----:B------:R-:W-:Y:S02]  /*0140*/  SHF.L.U32 R7, R0, 0x7, RZ ;  /* 0x0000000700077819 */ /* 0x000fe400000006ff */
[C---:B------:R-:W-:Y:S02]  /*0150*/  @!P3 IADD3 R43, PT, PT, R3.reuse, 0x2, RZ ;  /* 0x00000002032bb810 */ /* 0x040fe40007ffe0ff */
[C---:B------:R-:W-:Y:S01]  /*0160*/  @!P4 IADD3 R45, PT, PT, R3.reuse, 0x4, RZ ;  /* 0x00000004032dc810 */ /* 0x040fe20007ffe0ff */
[C---:B------:R-:W-:Y:S01]  /*0170*/  @!P1 IMAD R10, R3.reuse, R5, R4 ;  /* 0x00000005030a9224 */ /* 0x040fe200078e0204 */
[C---:B------:R-:W-:Y:S01]  /*0180*/  @!P5 IADD3 R47, PT, PT, R3.reuse, 0x6, RZ ;  /* 0x00000006032fd810 */ /* 0x040fe20007ffe0ff */
[----:B------:R-:W4:Y:S01]  /*0190*/  @!P5 LDC R19, c[0x0][0x3a0] ;  /* 0x0000e800ff13db82 */ /* 0x000f220000000800 */
[----:B------:R-:W-:Y:S01]  /*01a0*/  @P0 IADD3 R41, PT, PT, R3, 0x60, RZ ;  /* 0x0000006003290810 */ /* 0x000fe20007ffe0ff */
[----:B---3--:R-:W-:Y:S01]  /*01b0*/  IMAD.WIDE.U32 R8, R7, 0x4, R8 ;  /* 0x0000000407087825 */ /* 0x008fe200078e0008 */
[----:B------:R-:W-:-:S02]  /*01c0*/  @!P1 LEA R13, R5, R10, 0x5 ;  /* 0x0000000a050d9211 */ /* 0x000fc400078e28ff */
[----:B------:R-:W-:Y:S01]  /*01d0*/  @!P1 LEA R17, R5, R10, 0x6 ;  /* 0x0000000a05119211 */ /* 0x000fe200078e30ff */
[----:B------:R-:W-:Y:S02]  /*01e0*/  @P0 IMAD R21, R41, R5, R4 ;  /* 0x0000000529150224 */ /* 0x000fe400078e0204 */
[----:B------:R-:W3:Y:S01]  /*01f0*/  @!P2 LDC R2, c[0x0][0x3a0] ;  /* 0x0000e800ff02ab82 */ /* 0x000ee20000000800 */
[----:B------:R-:W-:-:S04]  /*0200*/  @!P1 IMAD.WIDE R10, R10, 0x4, R8 ;  /* 0x000000040a0a9825 */ /* 0x000fc800078e0208 */
[----:B------:R-:W-:-:S03]  /*0210*/  @!P1 IMAD.WIDE R12, R13, 0x4, R8 ;  /* 0x000000040d0c9825 */ /* 0x000fc600078e0208 */
[----:B------:R-:W5:Y:S01]  /*0220*/  @!P3 LDC.64 R28, c[0x0][0x388] ;  /* 0x0000e200ff1cbb82 */ /* 0x000f620000000a00 */
[----:B------:R-:W-:-:S04]  /*0230*/  @!P1 IMAD.WIDE R16, R17, 0x4, R8 ;  /* 0x0000000411109825 */ /* 0x000fc800078e0208 */
[----:B------:R-:W-:-:S03]  /*0240*/  @P0 IMAD.WIDE R20, R21, 0x4, R8 ;  /* 0x0000000415140825 */ /* 0x000fc600078e0208 */
[----:B------:R-:W5:Y:S01]  /*0250*/  @!P4 LDC.64 R36, c[0x0][0x388] ;  /* 0x0000e200ff24cb82 */ /* 0x000f620000000a00 */
[--C-:B0-----:R-:W-:Y:S02]  /*0260*/  @!P3 IMAD R9, R43, R14, R4.reuse ;  /* 0x0000000e2b09b224 */ /* 0x101fe400078e0204 */
[--C-:B-1----:R-:W-:Y:S01]  /*0270*/  @!P4 IMAD R15, R45, R15, R4.reuse ;  /* 0x0000000f2d0fc224 */ /* 0x102fe200078e0204 */
[----:B--2---:R-:W2:Y:S01]  /*0280*/  @P0 LDG.E.128 R20, desc[UR10][R20.64] ;  /* 0x0000000a14140981 */ /* 0x004ea2000c1e1d00 */
[----:B----4-:R-:W-:-:S03]  /*0290*/  @!P5 IMAD R19, R47, R19, R4 ;  /* 0x000000132f13d224 */ /* 0x010fc600078e0204 */
[----:B------:R-:W0:Y:S01]  /*02a0*/  @!P5 LDC.64 R32, c[0x0][0x388] ;  /* 0x0000e200ff20db82 */ /* 0x000e220000000a00 */
[----:B---3--:R-:W-:-:S07]  /*02b0*/  @!P2 IMAD R7, R3, R2, R4 ;  /* 0x000000020307a224 */ /* 0x008fce00078e0204 */
[----:B------:R-:W1:Y:S01]  /*02c0*/  @!P2 LDC.64 R24, c[0x0][0x388] ;  /* 0x0000e200ff18ab82 */ /* 0x000e620000000a00 */
[----:B-----5:R-:W-:Y:S02]  /*02d0*/  @!P3 IMAD.WIDE R28, R9, 0x4, R28 ;  /* 0x00000004091cb825 */ /* 0x020fe400078e021c */
[----:B------:R-:W3:Y:S04]  /*02e0*/  @!P1 LDG.E.128 R8, desc[UR10][R10.64] ;  /* 0x0000000a0a089981 */ /* 0x000ee8000c1e1d00 */
[----:B------:R-:W4:Y:S01]  /*02f0*/  @!P3 LDG.E.128 R28, desc[UR10][R28.64] ;  /* 0x0000000a1c1cb981 */ /* 0x000f22000c1e1d00 */
[----:B------:R-:W-:-:S03]  /*0300*/  @!P4 IMAD.WIDE R36, R15, 0x4, R36 ;  /* 0x000000040f24c825 */ /* 0x000fc600078e0224 */
[----:B------:R-:W5:Y:S04]  /*0310*/  @!P1 LDG.E.128 R12, desc[UR10][R12.64] ;  /* 0x0000000a0c0c9981 */ /* 0x000f68000c1e1d00 */
[----:B------:R-:W4:Y:S01]  /*0320*/  @!P4 LDG.E.128 R36, desc[UR10][R36.64] ;  /* 0x0000000a2424c981 */ /* 0x000f22000c1e1d00 */
[----:B0-----:R-:W-:-:S03]  /*0330*/  @!P5 IMAD.WIDE R32, R19, 0x4, R32 ;  /* 0x000000041320d825 */ /* 0x001fc600078e0220 */
[----:B------:R-:W2:Y:S04]  /*0340*/  @!P1 LDG.E.128 R16, desc[UR10][R16.64] ;  /* 0x0000000a10109981 */ /* 0x000ea8000c1e1d00 */
[----:B------:R-:W4:Y:S01]  /*0350*/  @!P5 LDG.E.128 R32, desc[UR10][R32.64] ;  /* 0x0000000a2020d981 */ /* 0x000f22000c1e1d00 */
[----:B-1----:R-:W-:-:S06]  /*0360*/  @!P2 IMAD.WIDE R24, R7, 0x4, R24 ;  /* 0x000000040718a825 */ /* 0x002fcc00078e0218 */
[----:B------:R-:W4:Y:S01]  /*0370*/  @!P2 LDG.E.128 R24, desc[UR10][R24.64] ;  /* 0x0000000a1818a981 */ /* 0x000f22000c1e1d00 */
[----:B------:R-:W0:Y:S01]  /*0380*/  @!P1 S2R R7, SR_CgaCtaId ;  /* 0x0000000000079919 */ /* 0x000e220000008800 */
[----:B------:R-:W1:Y:S01]  /*0390*/  @!P2 S2R R49, SR_CgaCtaId ;  /* 0x000000000031a919 */ /* 0x000e620000008800 */
[----:B------:R-:W1:Y:S01]  /*03a0*/  @!P3 S2R R53, SR_CgaCtaId ;  /* 0x000000000035b919 */ /* 0x000e620000008800 */
[----:B------:R-:W1:Y:S01]  /*03b0*/  @!P5 S2R R57, SR_CgaCtaId ;  /* 0x000000000039d919 */ /* 0x000e620000008800 */
[----:B------:R-:W1:Y:S01]  /*03c0*/  @P0 S2R R51, SR_CgaCtaId ;  /* 0x0000000000330919 */ /* 0x000e620000008800 */
[----:B------:R-:W1:Y:S01]  /*03d0*/  @!P4 S2R R55, SR_CgaCtaId ;  /* 0x000000000037c919 */ /* 0x000e620000008800 */
[----:B------:R-:W-:Y:S02]  /*03e0*/  @!P1 MOV R0, 0x400 ;  /* 0x0000040000009802 */ /* 0x000fe40000000f00 */
[----:B------:R-:W-:Y:S02]  /*03f0*/  @!P2 MOV R2, 0x400 ;  /* 0x000004000002a802 */ /* 0x000fe40000000f00 */
[----:B------:R-:W-:-:S02]  /*0400*/  @!P3 MOV R40, 0x400 ;  /* 0x000004000028b802 */ /* 0x000fc40000000f00 */
[----:B------:R-:W-:Y:S02]  /*0410*/  @!P5 MOV R44, 0x400 ;  /* 0x00000400002cd802 */ /* 0x000fe40000000f00 */
[----:B0-----:R-:W-:Y:S02]  /*0420*/  @!P1 LEA R7, R7, R0, 0x18 ;  /* 0x0000000007079211 */ /* 0x001fe400078ec0ff */
[----:B------:R-:W-:Y:S02]  /*0430*/  @!P2 IADD3 R0, PT, PT, R2, 0x2000, RZ ;  /* 0x000020000200a810 */ /* 0x000fe40007ffe0ff */
[----:B------:R-:W-:Y:S02]  /*0440*/  @!P3 IADD3 R40, PT, PT, R40, 0x2000, RZ ;  /* 0x000020002828b810 */ /* 0x000fe40007ffe0ff */
[----:B-1----:R-:W-:Y:S02]  /*0450*/  @!P2 LEA R2, R49, R0, 0x18 ;  /* 0x000000003102a211 */ /* 0x002fe400078ec0ff */
[----:B------:R-:W-:-:S02]  /*0460*/  @!P1 LEA R0, R3, R4, 0x3 ;  /* 0x0000000403009211 */ /* 0x000fc400078e18ff */
[----:B------:R-:W-:Y:S02]  /*0470*/  @!P4 MOV R42, 0x400 ;  /* 0x00000400002ac802 */ /* 0x000fe40000000f00 */
[----:B------:R-:W-:Y:S02]  /*0480*/  @!P3 LEA R46, R53, R40, 0x18 ;  /* 0x00000028352eb211 */ /* 0x000fe400078ec0ff */
[----:B------:R-:W-:Y:S02]  /*0490*/  @!P5 IADD3 R44, PT, PT, R44, 0x2000, RZ ;  /* 0x000020002c2cd810 */ /* 0x000fe40007ffe0ff */
[----:B------:R-:W-:Y:S02]  /*04a0*/  @P0 MOV R40, 0x400 ;  /* 0x0000040000280802 */ /* 0x000fe40000000f00 */
[----:B------:R-:W-:Y:S02]  /*04b0*/  @!P1 LEA R0, R0, R7, 0x2 ;  /* 0x0000000700009211 */ /* 0x000fe400078e10ff */
[----:B------:R-:W-:-:S02]  /*04c0*/  @!P4 IADD3 R42, PT, PT, R42, 0x2000, RZ ;  /* 0x000020002a2ac810 */ /* 0x000fc40007ffe0ff */
[----:B------:R-:W-:Y:S02]  /*04d0*/  @!P5 LEA R57, R57, R44, 0x18 ;  /* 0x0000002c3939d211 */ /* 0x000fe400078ec0ff */
[----:B------:R-:W-:Y:S02]  /*04e0*/  @P0 LEA R44, R51, R40, 0x18 ;  /* 0x00000028332c0211 */ /* 0x000fe400078ec0ff */
[-C--:B------:R-:W-:Y:S02]  /*04f0*/  @P0 LEA R41, R41, R4.reuse, 0x3 ;  /* 0x0000000429290211 */ /* 0x080fe400078e18ff */
[-C--:B------:R-:W-:Y:S02]  /*0500*/  @!P2 LEA R49, R3, R4.reuse, 0x7 ;  /* 0x000000040331a211 */ /* 0x080fe400078e38ff */
[----:B------:R-:W-:Y:S02]  /*0510*/  @!P3 LEA R7, R43, R4, 0x7 ;  /* 0x000000042b07b211 */ /* 0x000fe400078e38ff */
[----:B------:R-:W-:-:S02]  /*0520*/  @!P4 LEA R55, R55, R42, 0x18 ;  /* 0x0000002a3737c211 */ /* 0x000fc400078ec0ff */
[-C--:B------:R-:W-:Y:S02]  /*0530*/  @!P4 LEA R40, R45, R4.reuse, 0x7 ;  /* 0x000000042d28c211 */ /* 0x080fe400078e38ff */
[----:B------:R-:W-:Y:S02]  /*0540*/  @!P5 LEA R42, R47, R4, 0x7 ;  /* 0x000000042f2ad211 */ /* 0x000fe400078e38ff */
[----:B------:R-:W-:Y:S02]  /*0550*/  @P0 LEA R41, R41, R44, 0x2 ;  /* 0x0000002c29290211 */ /* 0x000fe400078e10ff */
[----:B------:R-:W-:Y:S02]  /*0560*/  @!P2 LEA R2, R49, R2, 0x2 ;  /* 0x000000023102a211 */ /* 0x000fe400078e10ff */
[----:B------:R-:W-:Y:S02]  /*0570*/  @!P3 LEA R7, R7, R46, 0x2 ;  /* 0x0000002e0707b211 */ /* 0x000fe400078e10ff */
[----:B------:R-:W-:-:S02]  /*0580*/  @!P4 LEA R40, R40, R55, 0x2 ;  /* 0x000000372828c211 */ /* 0x000fc400078e10ff */
[----:B------:R-:W-:Y:S01]  /*0590*/  @!P5 LEA R42, R42, R57, 0x2 ;  /* 0x000000392a2ad211 */ /* 0x000fe200078e10ff */
[----:B------:R-:W-:Y:S02]  /*05a0*/  HFMA2 R75, -RZ, RZ, 0, 0 ;  /* 0x00000000ff4b7431 */ /* 0x000fe400000001ff */
[----:B------:R-:W-:Y:S02]  /*05b0*/  HFMA2 R85, -RZ, RZ, 0, 0 ;  /* 0x00000000ff557431 */ /* 0x000fe400000001ff */
[----:B------:R-:W-:Y:S02]  /*05c0*/  HFMA2 R81, -RZ, RZ, 0, 0 ;  /* 0x00000000ff517431 */ /* 0x000fe400000001ff */
[----:B------:R-:W-:Y:S02]  /*05d0*/  HFMA2 R73, -RZ, RZ, 0, 0 ;  /* 0x00000000ff497431 */ /* 0x000fe400000001ff */
[----:B------:R-:W-:Y:S02]  /*05e0*/  HFMA2 R71, -RZ, RZ, 0, 0 ;  /* 0x00000000ff477431 */ /* 0x000fe400000001ff */
[----:B------:R-:W-:-:S02]  /*05f0*/  HFMA2 R67, -RZ, RZ, 0, 0 ;  /* 0x00000000ff437431 */ /* 0x000fc400000001ff */
        /* <DEDUP_REMOVED lines=13> */
[----:B------:R-:W-:Y:S01]  /*06d0*/  HFMA2 R51, -RZ, RZ, 0, 0 ;  /* 0x00000000ff337431 */ /* 0x000fe200000001ff */
[----:B------:R-:W-:Y:S02]  /*06e0*/  MOV R87, RZ ;  /* 0x000000ff00577202 */ /* 0x000fe40000000f00 */
[----:B------:R-:W-:Y:S02]  /*06f0*/  CS2R R44, SRZ ;  /* 0x00000000002c7805 */ /* 0x000fe4000001ff00 */
[----:B------:R-:W-:Y:S02]  /*0700*/  MOV R83, RZ ;  /* 0x000000ff00537202 */ /* 0x000fe40000000f00 */
[----:B------:R-:W-:Y:S02]  /*0710*/  MOV R77, RZ ;  /* 0x000000ff004d7202 */ /* 0x000fe40000000f00 */
[----:B------:R-:W-:-:S02]  /*0720*/  MOV R69, RZ ;  /* 0x000000ff00457202 */ /* 0x000fc40000000f00 */
[----:B------:R-:W-:Y:S02]  /*0730*/  MOV R65, RZ ;  /* 0x000000ff00417202 */ /* 0x000fe40000000f00 */
[----:B------:R-:W-:Y:S02]  /*0740*/  MOV R97, RZ ;  /* 0x000000ff00617202 */ /* 0x000fe40000000f00 */
[----:B------:R-:W-:Y:S02]  /*0750*/  MOV R93, RZ ;  /* 0x000000ff005d7202 */ /* 0x000fe40000000f00 */
        /* <DEDUP_REMOVED lines=11> */
[----:B------:R-:W-:Y:S01]  /*0810*/  MOV R49, RZ ;  /* 0x000000ff00317202 */ /* 0x000fe20000000f00 */
[----:B---3--:R0:W-:Y:S04]  /*0820*/  @!P1 STS.128 [R0], R8 ;  /* 0x0000000800009388 */ /* 0x0081e80000000c00 */
[----:B-----5:R-:W-:Y:S04]  /*0830*/  @!P1 STS.128 [R0+0x400], R12 ;  /* 0x0004000c00009388 */ /* 0x020fe80000000c00 */
[----:B--2---:R-:W-:Y:S01]  /*0840*/  @!P1 STS.128 [R0+0x800], R16 ;  /* 0x0008001000009388 */ /* 0x004fe20000000c00 */
[----:B------:R-:W-:-:S03]  /*0850*/  ISETP.GE.AND P1, PT, R5, 0x1, PT ;  /* 0x000000010500780c */ /* 0x000fc60003f26270 */
[----:B------:R1:W-:Y:S01]  /*0860*/  @P0 STS.128 [R41], R20 ;  /* 0x0000001429000388 */ /* 0x0003e20000000c00 */
[----:B0-----:R-:W-:-:S03]  /*0870*/  HFMA2 R9, -RZ, RZ, 0, 0 ;  /* 0x00000000ff097431 */ /* 0x001fc600000001ff */
[----:B----4-:R0:W-:Y:S04]  /*0880*/  @!P2 STS.128 [R2], R24 ;  /* 0x000000180200a388 */ /* 0x0101e80000000c00 */
[----:B------:R2:W-:Y:S04]  /*0890*/  @!P3 STS.128 [R7], R28 ;  /* 0x0000001c0700b388 */ /* 0x0005e80000000c00 */
[----:B------:R3:W-:Y:S04]  /*08a0*/  @!P4 STS.128 [R40], R36 ;  /* 0x000000242800c388 */ /* 0x0007e80000000c00 */
[----:B------:R3:W-:Y:S01]  /*08b0*/  @!P5 STS.128 [R42], R32 ;  /* 0x000000202a00d388 */ /* 0x0007e20000000c00 */
[----:B-1----:R-:W-:-:S02]  /*08c0*/  CS2R R22, SRZ ;  /* 0x0000000000167805 */ /* 0x002fc4000001ff00 */
[----:B------:R-:W-:Y:S02]  /*08d0*/  CS2R R20, SRZ ;  /* 0x0000000000147805 */ /* 0x000fe4000001ff00 */
[----:B------:R-:W-:Y:S02]  /*08e0*/  CS2R R18, SRZ ;  /* 0x0000000000127805 */ /* 0x000fe4000001ff00 */
[----:B0-----:R-:W-:Y:S02]  /*08f0*/  CS2R R26, SRZ ;  /* 0x00000000001a7805 */ /* 0x001fe4000001ff00 */
[----:B------:R-:W-:Y:S02]  /*0900*/  CS2R R24, SRZ ;  /* 0x0000000000187805 */ /* 0x000fe4000001ff00 */
[----:B------:R-:W-:Y:S02]  /*0910*/  CS2R R16, SRZ ;  /* 0x0000000000107805 */ /* 0x000fe4000001ff00 */
[----:B------:R-:W-:-:S02]  /*0920*/  CS2R R14, SRZ ;  /* 0x00000000000e7805 */ /* 0x000fc4000001ff00 */
[----:B--2---:R-:W-:Y:S02]  /*0930*/  CS2R R30, SRZ ;  /* 0x00000000001e7805 */ /* 0x004fe4000001ff00 */
[----:B------:R-:W-:Y:S02]  /*0940*/  CS2R R28, SRZ ;  /* 0x00000000001c7805 */ /* 0x000fe4000001ff00 */
[----:B------:R-:W-:Y:S02]  /*0950*/  CS2R R12, SRZ ;  /* 0x00000000000c7805 */ /* 0x000fe4000001ff00 */
[----:B------:R-:W-:Y:S02]  /*0960*/  MOV R11, RZ ;  /* 0x000000ff000b7202 */ /* 0x000fe40000000f00 */
[----:B------:R-:W-:Y:S01]  /*0970*/  MOV R7, RZ ;  /* 0x000000ff00077202 */ /* 0x000fe20000000f00 */
[----:B------:R-:W-:Y:S06]  /*0980*/  BAR.SYNC.DEFER_BLOCKING 0x0 ;  /* 0x0000000000007b1d */ /* 0x000fec0000010000 */
[----:B---3--:R-:W-:Y:S05]  /*0990*/  @!P1 BRA `(.L_x_0) ;  /* 0x0000003000649947 */ /* 0x008fea0003800000 */
[----:B------:R-:W0:Y:S01]  /*09a0*/  LDCU UR4, c[0x0][0x3a0] ;  /* 0x00007400ff0477ac */ /* 0x000e220008000800 */
[CCC-:B------:R-:W-:Y:S01]  /*09b0*/  IMAD R0, R3.reuse, R5.reuse, R4.reuse ;  /* 0x0000000503007224 */ /* 0x1c0fe200078e0204 */
[----:B------:R-:W-:Y:S02]  /*09c0*/  IADD3 R3, PT, PT, R3, 0x20, RZ ;  /* 0x0000002003037810 */ /* 0x000fe40007ffe0ff */
[----:B------:R-:W-:Y:S01]  /*09d0*/  MOV R75, RZ ;  /* 0x000000ff004b7202 */ /* 0x000fe20000000f00 */
[----:B------:R-:W1:Y:S01]  /*09e0*/  LDCU UR14, c[0x0][0x3a0] ;  /* 0x00007400ff0e77ac */ /* 0x000e620008000800 */
[----:B------:R-:W-:Y:S01]  /*09f0*/  LEA R2, R5, R0, 0x6 ;  /* 0x0000000005027211 */ /* 0x000fe200078e30ff */
[----:B------:R-:W-:Y:S01]  /*0a00*/  IMAD R3, R3, R5, R4 ;  /* 0x0000000503037224 */ /* 0x000fe200078e0204 */
[----:B------:R-:W2:Y:S02]  /*0a10*/  LDCU UR9, c[0x0][0x39c] ;  /* 0x00007380ff0977ac */ /* 0x000ea40008000800 */
[----:B------:R-:W-:Y:S01]  /*0a20*/  LEA R4, R5, R2, 0x5 ;  /* 0x0000000205047211 */ /* 0x000fe200078e28ff */
[----:B------:R-:W3:Y:S01]  /*0a30*/  LDCU.64 UR12, c[0x0][0x388] ;  /* 0x00007100ff0c77ac */ /* 0x000ee20008000a00 */
[----:B------:R-:W-:Y:S01]  /*0a40*/  UMOV UR5, URZ ;  /* 0x000000ff00057c82 */ /* 0x000fe20008000000 */
[----:B0-----:R-:W-:-:S06]  /*0a50*/  USHF.L.U32 UR4, UR4, 0x3, URZ ;  /* 0x0000000304047899 */ /* 0x001fcc00080006ff */
[----:B------:R-:W-:Y:S01]  /*0a60*/  MOV R5, UR4 ;  /* 0x0000000400057c02 */ /* 0x000fe20008000f00 */
[----:B-1----:R-:W-:-:S06]  /*0a70*/  UMOV UR4, URZ ;  /* 0x000000ff00047c82 */ /* 0x002fcc0008000000 */
.L_x_13:
[----:B------:R-:W-:-:S04]  /*0a80*/  UIADD3 UR4, UPT, UPT, UR4, 0x8, URZ ;  /* 0x0000000804047890 */ /* 0x000fc8000fffe0ff */
[----:B--2---:R-:W-:-:S09]  /*0a90*/  UISETP.GE.AND UP0, UPT, UR4, UR9, UPT ;  /* 0x000000090400728c */ /* 0x004fd2000bf06270 */
[----:B------:R-:W-:Y:S05]  /*0aa0*/  BRA.U UP0, `(.L_x_1) ;  /* 0x0000000900887547 */ /* 0x000fea000b800000 */
[----:B------:R-:W0:Y:S01]  /*0ab0*/  S2R R6, SR_TID.X ;  /* 0x0000000000067919 */ /* 0x000e220000002100 */
[----:B------:R-:W-:Y:S01]  /*0ac0*/  BSSY.RECONVERGENT B0, `(.L_x_2) ;  /* 0x0000022000007945 */ /* 0x000fe20003800200 */
[C---:B0-----:R-:W-:Y:S02]  /*0ad0*/  LOP3.LUT R8, R6.reuse, 0xf, RZ, 0xc0, !PT ;  /* 0x0000000f06087812 */ /* 0x041fe400078ec0ff */
[----:B------:R-:W-:Y:S02]  /*0ae0*/  ISETP.GT.U32.AND P5, PT, R6, 0x7f, PT ;  /* 0x0000007f0600780c */ /* 0x000fe40003fa4070 */
[----:B------:R-:W-:Y:S02]  /*0af0*/  ISETP.GT.U32.AND P4, PT, R8, 0x1, PT ;  /* 0x000000010800780c */ /* 0x000fe40003f84070 */
[C---:B------:R-:W-:Y:S02]  /*0b00*/  ISETP.GT.U32.AND P3, PT, R6.reuse, 0x5f, PT ;  /* 0x0000005f0600780c */ /* 0x040fe40003f64070 */
[----:B------:R-:W-:-:S02]  /*0b10*/  ISETP.GT.U32.AND P1, PT, R6, 0x3f, PT ;  /* 0x0000003f0600780c */ /* 0x000fc40003f24070 */
[----:B------:R-:W-:-:S07]  /*0b20*/  ISETP.GT.U32.AND P2, PT, R6, 0x1f, PT ;  /* 0x0000001f0600780c */ /* 0x000fce0003f44070 */
[----:B------:R-:W-:Y:S06]  /*0b30*/  @P4 BRA `(.L_x_3) ;  /* 0x0000000000684947 */ /* 0x000fec0003800000 */
[----:B------:R-:W0:Y:S01]  /*0b40*/  S2R R8, SR_CTAID.Y ;  /* 0x0000000000087919 */ /* 0x000e220000002600 */
[----:B------:R-:W1:Y:S01]  /*0b50*/  LDC.64 R40, c[0x0][0x380] ;  /* 0x0000e000ff287b82 */ /* 0x000e620000000a00 */
[----:B0-----:R-:W-:-:S05]  /*0b60*/  IMAD R8, R8, UR9, RZ ;  /* 0x0000000908087c24 */ /* 0x001fca000f8e02ff */
[----:B------:R-:W-:-:S05]  /*0b70*/  SHF.L.U32 R33, R8, 0x7, RZ ;  /* 0x0000000708217819 */ /* 0x000fca00000006ff */
[----:B-1----:R-:W-:-:S04]  /*0b80*/  IMAD.WIDE.U32 R40, R33, 0x4, R40 ;  /* 0x0000000421287825 */ /* 0x002fc800078e0028 */
[----:B------:R-:W-:-:S04]  /*0b90*/  IMAD.WIDE.U32 R32, R0, 0x4, R40 ;  /* 0x0000000400207825 */ /* 0x000fc800078e0028 */
[--C-:B------:R-:W-:Y:S02]  /*0ba0*/  IMAD.WIDE.U32 R36, R3, 0x4, R40.reuse ;  /* 0x0000000403247825 */ /* 0x100fe400078e0028 */
[----:B------:R-:W2:Y:S02]  /*0bb0*/  LDG.E.128 R32, desc[UR10][R32.64+0x20] ;  /* 0x0000200a20207981 */ /* 0x000ea4000c1e1d00 */
[----:B------:R-:W-:Y:S02]  /*0bc0*/  IMAD.WIDE.U32 R40, R2, 0x4, R40 ;  /* 0x0000000402287825 */ /* 0x000fe400078e0028 */
[----:B------:R-:W4:Y:S04]  /*0bd0*/  LDG.E.128 R36, desc[UR10][R36.64+0x20] ;  /* 0x0000200a24247981 */ /* 0x000f28000c1e1d00 */
[----:B------:R-:W5:Y:S01]  /*0be0*/  LDG.E.128 R40, desc[UR10][R40.64+0x20] ;  /* 0x0000200a28287981 */ /* 0x000f62000c1e1d00 */
[----:B------:R-:W0:Y:S01]  /*0bf0*/  S2UR UR8, SR_CgaCtaId ;  /* 0x00000000000879c3 */ /* 0x000e220000008800 */
[----:B------:R-:W-:Y:S01]  /*0c00*/  USHF.L.U32 UR6, UR5, 0xc, URZ ;  /* 0x0000000c05067899 */ /* 0x000fe200080006ff */
[----:B------:R-:W-:Y:S01]  /*0c10*/  SHF.R.U32.HI R8, RZ, 0x1, R6 ;  /* 0x00000001ff087819 */ /* 0x000fe20000011606 */
[----:B------:R-:W-:Y:S01]  /*0c20*/  UMOV UR7, 0x400 ;  /* 0x0000040000077882 */ /* 0x000fe20000000000 */
[----:B------:R-:W-:Y:S01]  /*0c30*/  SHF.L.U32 R10, R6, 0x2, RZ ;  /* 0x00000002060a7819 */ /* 0x000fe200000006ff */
[----:B------:R-:W-:Y:S01]  /*0c40*/  ULOP3.LUT UR6, UR6, 0x1000, URZ, 0x3c, !UPT ;  /* 0x0000100006067892 */ /* 0x000fe2000f8e3cff */
[----:B------:R-:W-:-:S02]  /*0c50*/  LOP3.LUT R8, R8, 0x1f8, RZ, 0xc0, !PT ;  /* 0x000001f808087812 */ /* 0x000fc400078ec0ff */
[----:B------:R-:W-:-:S04]  /*0c60*/  LOP3.LUT R47, R10, 0x3c, RZ, 0xc0, !PT ;  /* 0x0000003c0a2f7812 */ /* 0x000fc800078ec0ff */
[----:B------:R-:W-:Y:S01]  /*0c70*/  IADD3 R8, PT, PT, R47, R8, RZ ;  /* 0x000000082f087210 */ /* 0x000fe20007ffe0ff */
[----:B0-----:R-:W-:-:S04]  /*0c80*/  ULEA UR7, UR8, UR7, 0x18 ;  /* 0x0000000708077291 */ /* 0x001fc8000f8ec0ff */
[----:B------:R-:W-:-:S06]  /*0c90*/  UIADD3 UR6, UPT, UPT, UR7, UR6, URZ ;  /* 0x0000000607067290 */ /* 0x000fcc000fffe0ff */
[----:B------:R-:W-:-:S05]  /*0ca0*/  LEA R8, R8, UR6, 0x2 ;  /* 0x0000000608087c11 */ /* 0x000fca000f8e10ff */
[----:B--2---:R0:W-:Y:S04]  /*0cb0*/  STS.128 [R8], R32 ;  /* 0x0000002008007388 */ /* 0x0041e80000000c00 */
[----:B----4-:R0:W-:Y:S04]  /*0cc0*/  STS.128 [R8+0x400], R36 ;  /* 0x0004002408007388 */ /* 0x0101e80000000c00 */
[----:B-----5:R0:W-:Y:S02]  /*0cd0*/  STS.128 [R8+0x800], R40 ;  /* 0x0008002808007388 */ /* 0x0201e40000000c00 */
.L_x_3:
[----:B---3--:R-:W-:Y:S05]  /*0ce0*/  BSYNC.RECONVERGENT B0 ;  /* 0x0000000000007941 */ /* 0x008fea0003800200 */
.L_x_2:
[----:B------:R-:W-:Y:S04]  /*0cf0*/  BSSY.RECONVERGENT B0, `(.L_x_4) ;  /* 0x0000016000007945 */ /* 0x000fe80003800200 */
[----:B------:R-:W-:Y:S05]  /*0d00*/  @!P0 BRA `(.L_x_5) ;  /* 0x0000000000508947 */ /* 0x000fea0003800000 */
[----:B0-----:R-:W0:Y:S01]  /*0d10*/  S2R R8, SR_CTAID.Y ;  /* 0x0000000000087919 */ /* 0x001e220000002600 */
[----:B------:R-:W1:Y:S01]  /*0d20*/  LDC.64 R32, c[0x0][0x380] ;  /* 0x0000e000ff207b82 */ /* 0x000e620000000a00 */
[----:B0-----:R-:W-:-:S05]  /*0d30*/  IMAD R8, R8, UR9, RZ ;  /* 0x0000000908087c24 */ /* 0x001fca000f8e02ff */
[----:B------:R-:W-:-:S05]  /*0d40*/  SHF.L.U32 R35, R8, 0x7, RZ ;  /* 0x0000000708237819 */ /* 0x000fca00000006ff */
[----:B-1----:R-:W-:-:S04]  /*0d50*/  IMAD.WIDE.U32 R32, R35, 0x4, R32 ;  /* 0x0000000423207825 */ /* 0x002fc800078e0020 */
[----:B------:R-:W-:-:S06]  /*0d60*/  IMAD.WIDE.U32 R32, R4, 0x4, R32 ;  /* 0x0000000404207825 */ /* 0x000fcc00078e0020 */
[----:B------:R-:W2:Y:S01]  /*0d70*/  LDG.E.128 R32, desc[UR10][R32.64+0x20] ;  /* 0x0000200a20207981 */ /* 0x000ea2000c1e1d00 */
[----:B------:R-:W0:Y:S01]  /*0d80*/  S2UR UR8, SR_CgaCtaId ;  /* 0x00000000000879c3 */ /* 0x000e220000008800 */
[----:B------:R-:W-:Y:S01]  /*0d90*/  USHF.L.U32 UR6, UR5, 0xc, URZ ;  /* 0x0000000c05067899 */ /* 0x000fe200080006ff */
[----:B------:R-:W-:Y:S01]  /*0da0*/  SHF.R.U32.HI R8, RZ, 0x1, R6 ;  /* 0x00000001ff087819 */ /* 0x000fe20000011606 */
[----:B------:R-:W-:Y:S01]  /*0db0*/  UMOV UR7, 0x400 ;  /* 0x0000040000077882 */ /* 0x000fe20000000000 */
[----:B------:R-:W-:Y:S01]  /*0dc0*/  SHF.L.U32 R10, R6, 0x2, RZ ;  /* 0x00000002060a7819 */ /* 0x000fe200000006ff */
[----:B------:R-:W-:Y:S01]  /*0dd0*/  ULOP3.LUT UR6, UR6, 0x1000, URZ, 0x3c, !UPT ;  /* 0x0000100006067892 */ /* 0x000fe2000f8e3cff */
[----:B------:R-:W-:Y:S02]  /*0de0*/  LOP3.LUT R8, R8, 0x1f8, RZ, 0xc0, !PT ;  /* 0x000001f808087812 */ /* 0x000fe400078ec0ff */
[----:B------:R-:W-:-:S04]  /*0df0*/  LOP3.LUT R37, R10, 0x3c, RZ, 0xc0, !PT ;  /* 0x0000003c0a257812 */ /* 0x000fc800078ec0ff */
[----:B------:R-:W-:Y:S01]  /*0e00*/  IADD3 R8, PT, PT, R37, R8, RZ ;  /* 0x0000000825087210 */ /* 0x000fe20007ffe0ff */
[----:B0-----:R-:W-:-:S04]  /*0e10*/  ULEA UR7, UR8, UR7, 0x18 ;  /* 0x0000000708077291 */ /* 0x001fc8000f8ec0ff */
[----:B------:R-:W-:-:S06]  /*0e20*/  UIADD3 UR6, UPT, UPT, UR7, UR6, URZ ;  /* 0x0000000607067290 */ /* 0x000fcc000fffe0ff */
[----:B------:R-:W-:-:S05]  /*0e30*/  LEA R8, R8, UR6, 0x2 ;  /* 0x0000000608087c11 */ /* 0x000fca000f8e10ff */
[----:B--2---:R1:W-:Y:S02]  /*0e40*/  STS.128 [R8+0xc00], R32 ;  /* 0x000c002008007388 */ /* 0x0043e40000000c00 */
.L_x_5:
[----:B------:R-:W-:Y:S05]  /*0e50*/  BSYNC.RECONVERGENT B0 ;  /* 0x0000000000007941 */ /* 0x000fea0003800200 */
.L_x_4:
[----:B------:R-:W-:Y:S04]  /*0e60*/  BSSY.RECONVERGENT B0, `(.L_x_6) ;  /* 0x0000017000007945 */ /* 0x000fe80003800200 */
[----:B------:R-:W-:Y:S05]  /*0e70*/  @P5 BRA `(.L_x_7) ;  /* 0x0000000000545947 */ /* 0x000fea0003800000 */
[----:B01----:R-:W-:Y:S02]  /*0e80*/  SHF.L.U32 R8, R6, 0x2, RZ ;  /* 0x0000000206087819 */ /* 0x003fe400000006ff */
[----:B------:R-:W-:Y:S02]  /*0e90*/  SHF.R.U32.HI R36, RZ, 0x4, R6 ;  /* 0x00000004ff247819 */ /* 0x000fe40000011606 */
[----:B------:R-:W-:Y:S02]  /*0ea0*/  LOP3.LUT R37, R8, 0x3c, RZ, 0xc0, !PT ;  /* 0x0000003c08257812 */ /* 0x000fe400078ec0ff */
[----:B------:R-:W-:-:S03]  /*0eb0*/  SHF.R.S32.HI R8, RZ, 0x1f, R5 ;  /* 0x0000001fff087819 */ /* 0x000fc60000011405 */
[----:B------:R-:W-:-:S05]  /*0ec0*/  IMAD R33, R36, UR14, R37 ;  /* 0x0000000e24217c24 */ /* 0x000fca000f8e0225 */
[----:B------:R-:W-:-:S04]  /*0ed0*/  IADD3 R10, P4, PT, R33, R5, RZ ;  /* 0x00000005210a7210 */ /* 0x000fc80007f9e0ff */
[----:B------:R-:W-:Y:S02]  /*0ee0*/  LEA.HI.X.SX32 R33, R33, R8, 0x1, P4 ;  /* 0x0000000821217211 */ /* 0x000fe400020f0eff */
[----:B------:R-:W-:-:S04]  /*0ef0*/  LEA R32, P4, R10, UR12, 0x2 ;  /* 0x0000000c0a207c11 */ /* 0x000fc8000f8810ff */
[----:B------:R-:W-:-:S06]  /*0f00*/  LEA.HI.X R33, R10, UR13, R33, 0x2, P4 ;  /* 0x0000000d0a217c11 */ /* 0x000fcc000a0f1421 */
[----:B------:R-:W2:Y:S01]  /*0f10*/  LDG.E.128 R32, desc[UR10][R32.64] ;  /* 0x0000000a20207981 */ /* 0x000ea2000c1e1d00 */
[----:B------:R-:W0:Y:S01]  /*0f20*/  S2UR UR8, SR_CgaCtaId ;  /* 0x00000000000879c3 */ /* 0x000e220000008800 */
[----:B------:R-:W-:Y:S01]  /*0f30*/  UMOV UR7, 0x400 ;  /* 0x0000040000077882 */ /* 0x000fe20000000000 */
[----:B------:R-:W-:Y:S01]  /*0f40*/  USHF.L.U32 UR6, UR5, 0xc, URZ ;  /* 0x0000000c05067899 */ /* 0x000fe200080006ff */
[C---:B------:R-:W-:Y:S01]  /*0f50*/  LEA R37, R36.reuse, R37, 0x3 ;  /* 0x0000002524257211 */ /* 0x040fe200078e18ff */
[----:B------:R-:W-:Y:S02]  /*0f60*/  UIADD3 UR7, UPT, UPT, UR7, 0x2000, URZ ;  /* 0x0000200007077890 */ /* 0x000fe4000fffe0ff */
[----:B------:R-:W-:Y:S02]  /*0f70*/  ULOP3.LUT UR6, UR6, 0x1000, URZ, 0x3c, !UPT ;  /* 0x0000100006067892 */ /* 0x000fe4000f8e3cff */
[----:B------:R-:W-:Y:S01]  /*0f80*/  IMAD R8, R36, 0x78, R37 ;  /* 0x0000007824087824 */ /* 0x000fe200078e0225 */
[----:B0-----:R-:W-:-:S04]  /*0f90*/  ULEA UR7, UR8, UR7, 0x18 ;  /* 0x0000000708077291 */ /* 0x001fc8000f8ec0ff */
[----:B------:R-:W-:-:S06]  /*0fa0*/  UIADD3 UR6, UPT, UPT, UR7, UR6, URZ ;  /* 0x0000000607067290 */ /* 0x000fcc000fffe0ff */
[----:B------:R-:W-:-:S05]  /*0fb0*/  LEA R8, R8, UR6, 0x2 ;  /* 0x0000000608087c11 */ /* 0x000fca000f8e10ff */
[----:B--2---:R2:W-:Y:S02]  /*0fc0*/  STS.128 [R8], R32 ;  /* 0x0000002008007388 */ /* 0x0045e40000000c00 */
.L_x_7:
[----:B------:R-:W-:Y:S05]  /*0fd0*/  BSYNC.RECONVERGENT B0 ;  /* 0x0000000000007941 */ /* 0x000fea0003800200 */
.L_x_6:
[----:B------:R-:W-:Y:S04]  /*0fe0*/  BSSY.RECONVERGENT B0, `(.L_x_8) ;  /* 0x0000019000007945 */ /* 0x000fe80003800200 */
[----:B------:R-:W-:Y:S05]  /*0ff0*/  @P3 BRA `(.L_x_9) ;  /* 0x00000000005c3947 */ /* 0x000fea0003800000 */
[----:B------:R-:W3:Y:S01]  /*1000*/  LDC R10, c[0x0][0x3a0] ;  /* 0x0000e800ff0a7b82 */ /* 0x000ee20000000800 */
[----:B012---:R-:W-:Y:S02]  /*1010*/  SHF.L.U32 R8, R6, 0x2, RZ ;  /* 0x0000000206087819 */ /* 0x007fe400000006ff */
[----:B------:R-:W-:Y:S02]  /*1020*/  SHF.R.U32.HI R36, RZ, 0x4, R6 ;  /* 0x00000004ff247819 */ /* 0x000fe40000011606 */
[----:B------:R-:W-:-:S05]  /*1030*/  LOP3.LUT R37, R8, 0x3c, RZ, 0xc0, !PT ;  /* 0x0000003c08257812 */ /* 0x000fca00078ec0ff */
[----:B---3--:R-:W-:-:S05]  /*1040*/  IMAD R33, R36, R10, R37 ;  /* 0x0000000a24217224 */ /* 0x008fca00078e0225 */
[----:B------:R-:W-:-:S04]  /*1050*/  LEA R8, R10, R33, 0x1 ;  /* 0x000000210a087211 */ /* 0x000fc800078e08ff */
[----:B------:R-:W-:Y:S02]  /*1060*/  SHF.R.S32.HI R10, RZ, 0x1f, R8 ;  /* 0x0000001fff0a7819 */ /* 0x000fe40000011408 */
        /* <DEDUP_REMOVED lines=15> */
[----:B--2---:R3:W-:Y:S02]  /*1160*/  STS.128 [R37+0x400], R32 ;  /* 0x0004002025007388 */ /* 0x0047e40000000c00 */
.L_x_9:
[----:B------:R-:W-:Y:S05]  /*1170*/  BSYNC.RECONVERGENT B0 ;  /* 0x0000000000007941 */ /* 0x000fea0003800200 */
.L_x_8:
[----:B------:R-:W-:Y:S04]  /*1180*/  BSSY.RECONVERGENT B0, `(.L_x_10) ;  /* 0x0000019000007945 */ /* 0x000fe80003800200 */
[----:B------:R-:W-:Y:S05]  /*1190*/  @P1 BRA `(.L_x_11) ;  /* 0x00000000005c1947 */ /* 0x000fea0003800000 */
[----:B------:R-:W4:Y:S01]  /*11a0*/  LDC R10, c[0x0][0x3a0] ;  /* 0x0000e800ff0a7b82 */ /* 0x000f220000000800 */
[----:B012---:R-:W-:Y:S02]  /*11b0*/  SHF.L.U32 R8, R6, 0x2, RZ ;  /* 0x0000000206087819 */ /* 0x007fe400000006ff */
[----:B------:R-:W-:Y:S02]  /*11c0*/  SHF.R.U32.HI R36, RZ, 0x4, R6 ;  /* 0x00000004ff247819 */ /* 0x000fe40000011606 */
[----:B---3--:R-:W-:-:S05]  /*11d0*/  LOP3.LUT R37, R8, 0x3c, RZ, 0xc0, !PT ;  /* 0x0000003c08257812 */ /* 0x008fca00078ec0ff */
[----:B----4-:R-:W-:-:S05]  /*11e0*/  IMAD R33, R36, R10, R37 ;  /* 0x0000000a24217224 */ /* 0x010fca00078e0225 */
        /* <DEDUP_REMOVED lines=18> */
.L_x_11:
[----:B------:R-:W-:Y:S05]  /*1310*/  BSYNC.RECONVERGENT B0 ;  /* 0x0000000000007941 */ /* 0x000fea0003800200 */
.L_x_10:
[----:B------:R-:W-:Y:S04]  /*1320*/  BSSY.RECONVERGENT B0, `(.L_x_1) ;  /* 0x000001a000007945 */ /* 0x000fe80003800200 */
[----:B------:R-:W-:Y:S05]  /*1330*/  @P2 BRA `(.L_x_12) ;  /* 0x0000000000602947 */ /* 0x000fea0003800000 */
[----:B01234-:R-:W0:Y:S01]  /*1340*/  LDC R32, c[0x0][0x3a0] ;  /* 0x0000e800ff207b82 */ /* 0x01fe220000000800 */
[----:B------:R-:W-:Y:S02]  /*1350*/  SHF.L.U32 R8, R6, 0x2, RZ ;  /* 0x0000000206087819 */ /* 0x000fe400000006ff */
[----:B------:R-:W-:Y:S02]  /*1360*/  SHF.R.U32.HI R10, RZ, 0x4, R6 ;  /* 0x00000004ff0a7819 */ /* 0x000fe40000011606 */
[----:B------:R-:W-:-:S05]  /*1370*/  LOP3.LUT R37, R8, 0x3c, RZ, 0xc0, !PT ;  /* 0x0000003c08257812 */ /* 0x000fca00078ec0ff */
[----:B0-----:R-:W-:-:S05]  /*1380*/  IMAD R33, R10, R32, R37 ;  /* 0x000000200a217224 */ /* 0x001fca00078e0225 */
[----:B------:R-:W-:-:S04]  /*1390*/  LEA R33, R32, R33, 0x2 ;  /* 0x0000002120217211 */ /* 0x000fc800078e10ff */
        /* <DEDUP_REMOVED lines=18> */
.L_x_12:
[----:B------:R-:W-:Y:S05]  /*14c0*/  BSYNC.RECONVERGENT B0 ;  /* 0x0000000000007941 */ /* 0x000fea0003800200 */
.L_x_1:
[----:B------:R-:W5:Y:S01]  /*14d0*/  S2R R6, SR_TID.X ;  /* 0x0000000000067919 */ /* 0x000f620000002100 */
[----:B------:R-:W1:Y:S01]  /*14e0*/  S2UR UR7, SR_CgaCtaId ;  /* 0x00000000000779c3 */ /* 0x000e620000008800 */
[----:B------:R-:W-:Y:S01]  /*14f0*/  UMOV UR6, 0x400 ;  /* 0x0000040000067882 */ /* 0x000fe20000000000 */
[----:B------:R-:W-:Y:S01]  /*1500*/  UISETP.GE.AND UP0, UPT, UR4, UR9, UPT ;  /* 0x000000090400728c */ /* 0x000fe2000bf06270 */
[----:B------:R-:W-:Y:S01]  /*1510*/  IADD3 R4, PT, PT, R4, 0x8, RZ ;  /* 0x0000000804047810 */ /* 0x000fe20007ffe0ff */
[----:B------:R-:W-:Y:S01]  /*1520*/  UIADD3 UR8, UPT, UPT, UR6, 0x2000, URZ ;  /* 0x0000200006087890 */ /* 0x000fe2000fffe0ff */
[----:B------:R-:W-:Y:S02]  /*1530*/  IADD3 R2, PT, PT, R2, 0x8, RZ ;  /* 0x0000000802027810 */ /* 0x000fe40007ffe0ff */
[----:B------:R-:W-:Y:S02]  /*1540*/  IADD3 R3, PT, PT, R3, 0x8, RZ ;  /* 0x0000000803037810 */ /* 0x000fe40007ffe0ff */
[----:B------:R-:W-:Y:S01]  /*1550*/  IADD3 R0, PT, PT, R0, 0x8, RZ ;  /* 0x0000000800007810 */ /* 0x000fe20007ffe0ff */
[----:B-1----:R-:W-:-:S02]  /*1560*/  ULEA UR6, UR7, UR6, 0x18 ;  /* 0x0000000607067291 */ /* 0x002fc4000f8ec0ff */
[----:B------:R-:W-:Y:S02]  /*1570*/  ULEA UR7, UR7, UR8, 0x18 ;  /* 0x0000000807077291 */ /* 0x000fe4000f8ec0ff */
[----:B------:R-:W-:Y:S02]  /*1580*/  ULEA UR6, UR5, UR6, 0xc ;  /* 0x0000000605067291 */ /* 0x000fe4000f8e60ff */
[----:B------:R-:W-:Y:S01]  /*1590*/  ULEA UR7, UR5, UR7, 0xc ;  /* 0x0000000705077291 */ /* 0x000fe2000f8e60ff */
[C---:B-----5:R-:W-:Y:S01]  /*15a0*/  SHF.L.U32 R10, R6.reuse, 0x1, RZ ;  /* 0x00000001060a7819 */ /* 0x060fe200000006ff */
[----:B------:R-:W-:Y:S01]  /*15b0*/  ULOP3.LUT UR5, UR5, 0x1, URZ, 0x3c, !UPT ;  /* 0x0000000105057892 */ /* 0x000fe2000f8e3cff */
[----:B0-2---:R-:W-:Y:S02]  /*15c0*/  SHF.L.U32 R8, R6, 0x2, RZ ;  /* 0x0000000206087819 */ /* 0x005fe400000006ff */
[----:B------:R-:W-:Y:S02]  /*15d0*/  LOP3.LUT R10, R10, 0x7e0, RZ, 0xc0, !PT ;  /* 0x000007e00a0a7812 */ /* 0x000fe400078ec0ff */
[----:B------:R-:W-:-:S03]  /*15e0*/  LOP3.LUT R8, R8, 0x3c, RZ, 0xc0, !PT ;  /* 0x0000003c08087812 */ /* 0x000fc600078ec0ff */
[----:B---34-:R-:W-:Y:S04]  /*15f0*/  LDS.128 R32, [R10+UR6] ;  /* 0x000000060a207984 */ /* 0x018fe80008000c00 */
[----:B------:R-:W0:Y:S04]  /*1600*/  LDS R70, [R8+UR7+0x8] ;  /* 0x0000080708467984 */ /* 0x000e280008000800 */
[----:B------:R-:W1:Y:S04]  /*1610*/  LDS R80, [R8+UR7+0xc] ;  /* 0x00000c0708507984 */ /* 0x000e680008000800 */
[----:B------:R-:W2:Y:S04]  /*1620*/  LDS R66, [R8+UR7+0x10] ;  /* 0x0000100708427984 */ /* 0x000ea80008000800 */
[----:B------:R-:W3:Y:S04]  /*1630*/  LDS R68, [R8+UR7] ;  /* 0x0000000708447984 */ /* 0x000ee80008000800 */
[----:B------:R-:W4:Y:S04]  /*1640*/  LDS R76, [R8+UR7+0x4] ;  /* 0x00000407084c7984 */ /* 0x000f280008000800 */
[----:B------:R-:W5:Y:S04]  /*1650*/  LDS R64, [R8+UR7+0x14] ;  /* 0x0000140708407984 */ /* 0x000f680008000800 */
[----:B------:R-:W5:Y:S04]  /*1660*/  LDS R74, [R8+UR7+0x18] ;  /* 0x00001807084a7984 */ /* 0x000f680008000800 */
[----:B------:R-:W5:Y:S04]  /*1670*/  LDS R78, [R8+UR7+0x1c] ;  /* 0x00001c07084e7984 */ /* 0x000f680008000800 */
[----:B------:R-:W5:Y:S04]  /*1680*/  LDS R90, [R8+UR7+0x208] ;  /* 0x00020807085a7984 */ /* 0x000f680008000800 */
[----:B------:R-:W5:Y:S04]  /*1690*/  LDS R88, [R8+UR7+0x20c] ;  /* 0x00020c0708587984 */ /* 0x000f680008000800 */
[----:B------:R-:W5:Y:S01]  /*16a0*/  LDS R86, [R8+UR7+0x210] ;  /* 0x0002100708567984 */ /* 0x000f620008000800 */
[----:B0-----:R-:W-:-:S03]  /*16b0*/  FFMA R26, R32, R70, R26 ;  /* 0x00000046201a7223 */ /* 0x001fc6000000001a */
[----:B------:R-:W0:Y:S01]  /*16c0*/  LDS R94, [R8+UR7+0x200] ;  /* 0x00020007085e7984 */ /* 0x000e220008000800 */
[----:B-1----:R-:W-:-:S03]  /*16d0*/  FFMA R24, R32, R80, R24 ;  /* 0x0000005020187223 */ /* 0x002fc60000000018 */
[----:B------:R-:W1:Y:S01]  /*16e0*/  LDS R92, [R8+UR7+0x204] ;  /* 0x00020407085c7984 */ /* 0x000e620008000800 */
[----:B--2---:R-:W-:-:S03]  /*16f0*/  FFMA R22, R32, R66, R22 ;  /* 0x0000004220167223 */ /* 0x004fc60000000016 */
[----:B------:R-:W2:Y:S01]  /*1700*/  LDS R84, [R8+UR7+0x214] ;  /* 0x0002140708547984 */ /* 0x000ea20008000800 */
[----:B---3--:R-:W-:-:S03]  /*1710*/  FFMA R30, R32, R68, R30 ;  /* 0x00000044201e7223 */ /* 0x008fc6000000001e */
[----:B------:R-:W3:Y:S01]  /*1720*/  LDS R72, [R8+UR7+0x218] ;  /* 0x0002180708487984 */ /* 0x000ee20008000800 */
[----:B----4-:R-:W-:-:S03]  /*1730*/  FFMA R28, R32, R76, R28 ;  /* 0x0000004c201c7223 */ /* 0x010fc6000000001c */
[----:B------:R-:W4:Y:S01]  /*1740*/  LDS R82, [R8+UR7+0x21c] ;  /* 0x00021c0708527984 */ /* 0x000f220008000800 */
[----:B-----5:R-:W-:-:S03]  /*1750*/  FFMA R48, R32, R64, R20 ;  /* 0x0000004020307223 */ /* 0x020fc60000000014 */
[----:B------:R-:W5:Y:S01]  /*1760*/  LDS.128 R36, [R10+UR6+0x20] ;  /* 0x000020060a247984 */ /* 0x000f620008000c00 */
[----:B------:R-:W-:-:S03]  /*1770*/  FFMA R50, R32, R74, R45 ;  /* 0x0000004a20327223 */ /* 0x000fc6000000002d */
[----:B------:R-:W5:Y:S01]  /*1780*/  LDS.128 R40, [R10+UR6+0x40] ;  /* 0x000040060a287984 */ /* 0x000f620008000c00 */
[----:B------:R-:W-:-:S03]  /*1790*/  FFMA R52, R32, R78, R44 ;  /* 0x0000004e20347223 */ /* 0x000fc6000000002c */
[----:B------:R-:W5:Y:S01]  /*17a0*/  LDS.128 R44, [R10+UR6+0x60] ;  /* 0x000060060a2c7984 */ /* 0x000f620008000c00 */
[-C--:B------:R-:W-:Y:S01]  /*17b0*/  FFMA R32, R90, R33.reuse, R26 ;  /* 0x000000215a207223 */ /* 0x080fe2000000001a */
[-C--:B------:R-:W-:Y:S01]  /*17c0*/  FFMA R26, R88, R33.reuse, R24 ;  /* 0x00000021581a7223 */ /* 0x080fe20000000018 */
[-C--:B------:R-:W-:Y:S01]  /*17d0*/  FFMA R20, R86, R33.reuse, R22 ;  /* 0x0000002156147223 */ /* 0x080fe20000000016 */
[-C--:B0-----:R-:W-:Y:S01]  /*17e0*/  FFMA R30, R94, R33.reuse, R30 ;  /* 0x000000215e1e7223 */ /* 0x081fe2000000001e */
[-C--:B-1----:R-:W-:Y:S01]  /*17f0*/  FFMA R28, R92, R33.reuse, R28 ;  /* 0x000000215c1c7223 */ /* 0x082fe2000000001c */
[-C--:B--2---:R-:W-:Y:S01]  /*1800*/  FFMA R24, R84, R33.reuse, R48 ;  /* 0x0000002154187223 */ /* 0x084fe20000000030 */
[-C--:B---3--:R-:W-:Y:S01]  /*1810*/  FFMA R22, R72, R33.reuse, R50 ;  /* 0x0000002148167223 */ /* 0x088fe20000000032 */
[----:B----4-:R-:W-:Y:S01]  /*1820*/  FFMA R33, R82, R33, R52 ;  /* 0x0000002152217223 */ /* 0x010fe20000000034 */
[C---:B-----5:R-:W-:Y:S01]  /*1830*/  FFMA R52, R36.reuse, R68, R49 ;  /* 0x0000004424347223 */ /* 0x060fe20000000031 */
[C---:B------:R-:W-:Y:S01]  /*1840*/  FFMA R54, R36.reuse, R76, R51 ;  /* 0x0000004c24367223 */ /* 0x040fe20000000033 */
[C---:B------:R-:W-:Y:S01]  /*1850*/  FFMA R123, R36.reuse, R70, R123 ;  /* 0x00000046247b7223 */ /* 0x040fe2000000007b */
[----:B------:R-:W0:Y:S01]  /*1860*/  LDS.128 R48, [R10+UR6+0x80] ;  /* 0x000080060a307984 */ /* 0x000e220008000c00 */
[C---:B------:R-:W-:Y:S01]  /*1870*/  FFMA R125, R36.reuse, R80, R125 ;  /* 0x00000050247d7223 */ /* 0x040fe2000000007d */
[C---:B------:R-:W-:Y:S01]  /*1880*/  FFMA R12, R36.reuse, R66, R12 ;  /* 0x00000042240c7223 */ /* 0x040fe2000000000c */
[C---:B------:R-:W-:Y:S01]  /*1890*/  FFMA R56, R36.reuse, R64, R14 ;  /* 0x0000004024387223 */ /* 0x040fe2000000000e */
[C---:B------:R-:W-:Y:S01]  /*18a0*/  FFMA R58, R36.reuse, R74, R16 ;  /* 0x0000004a243a7223 */ /* 0x040fe20000000010 */
[----:B------:R-:W-:Y:S01]  /*18b0*/  FFMA R60, R36, R78, R18 ;  /* 0x0000004e243c7223 */ /* 0x000fe20000000012 */
[-C--:B------:R-:W-:Y:S01]  /*18c0*/  FFMA R18, R90, R37.reuse, R123 ;  /* 0x000000255a127223 */ /* 0x080fe2000000007b */
[-C--:B------:R-:W-:Y:S01]  /*18d0*/  FFMA R36, R88, R37.reuse, R125 ;  /* 0x0000002558247223 */ /* 0x080fe2000000007d */
[-C--:B------:R-:W-:Y:S01]  /*18e0*/  FFMA R16, R94, R37.reuse, R52 ;  /* 0x000000255e107223 */ /* 0x080fe20000000034 */
[-C--:B------:R-:W-:Y:S01]  /*18f0*/  FFMA R14, R92, R37.reuse, R54 ;  /* 0x000000255c0e7223 */ /* 0x080fe20000000036 */
[-C--:B------:R-:W-:Y:S01]  /*1900*/  FFMA R12, R86, R37.reuse, R12 ;  /* 0x00000025560c7223 */ /* 0x080fe2000000000c */
[-C--:B------:R-:W-:Y:S01]  /*1910*/  FFMA R125, R84, R37.reuse, R56 ;  /* 0x00000025547d7223 */ /* 0x080fe20000000038 */
[-C--:B------:R-:W-:Y:S01]  /*1920*/  FFMA R123, R72, R37.reuse, R58 ;  /* 0x00000025487b7223 */ /* 0x080fe2000000003a */
[----:B------:R-:W-:Y:S01]  /*1930*/  FFMA R37, R82, R37, R60 ;  /* 0x0000002552257223 */ /* 0x000fe2000000003c */
[C---:B------:R-:W-:Y:S01]  /*1940*/  FFMA R109, R40.reuse, R70, R109 ;  /* 0x00000046286d7223 */ /* 0x040fe2000000006d */
[C---:B------:R-:W-:Y:S01]  /*1950*/  FFMA R111, R40.reuse, R80, R111 ;  /* 0x00000050286f7223 */ /* 0x040fe2000000006f */
[C---:B------:R-:W-:Y:S01]  /*1960*/  FFMA R56, R40.reuse, R68, R53 ;  /* 0x0000004428387223 */ /* 0x040fe20000000035 */
        /* <DEDUP_REMOVED lines=14> */
[----:B------:R-:W1:Y:S01]  /*1a50*/  LDS.128 R52, [R10+UR6+0xa0] ;  /* 0x0000a0060a347984 */ /* 0x000e620008000c00 */
[C---:B------:R-:W-:Y:S01]  /*1a60*/  FFMA R60, R44.reuse, R68, R57 ;  /* 0x000000442c3c7223 */ /* 0x040fe20000000039 */
[C---:B------:R-:W-:Y:S01]  /*1a70*/  FFMA R62, R44.reuse, R76, R59 ;  /* 0x0000004c2c3e7223 */ /* 0x040fe2000000003b */
[C---:B------:R-:W-:Y:S01]  /*1a80*/  FFMA R96, R44.reuse, R64, R105 ;  /* 0x000000402c607223 */ /* 0x040fe20000000069 */
[C---:B------:R-:W-:Y:S01]  /*1a90*/  FFMA R99, R44.reuse, R70, R99 ;  /* 0x000000462c637223 */ /* 0x040fe20000000063 */
[----:B------:R-:W-:Y:S01]  /*1aa0*/  FFMA R98, R44, R74, R107 ;  /* 0x0000004a2c627223 */ /* 0x000fe2000000006b */
[-C--:B------:R-:W-:Y:S01]  /*1ab0*/  FFMA R105, R88, R45.reuse, R101 ;  /* 0x0000002d58697223 */ /* 0x080fe20000000065 */
[C---:B------:R-:W-:Y:S01]  /*1ac0*/  FFMA R103, R44.reuse, R66, R103 ;  /* 0x000000422c677223 */ /* 0x040fe20000000067 */
[----:B------:R-:W-:Y:S01]  /*1ad0*/  FFMA R100, R44, R78, R119 ;  /* 0x0000004e2c647223 */ /* 0x000fe20000000077 */
[-C--:B------:R-:W-:Y:S01]  /*1ae0*/  FFMA R101, R84, R45.reuse, R96 ;  /* 0x0000002d54657223 */ /* 0x080fe20000000060 */
[----:B------:R-:W2:Y:S01]  /*1af0*/  LDS.128 R56, [R10+UR6+0xc0] ;  /* 0x0000c0060a387984 */ /* 0x000ea20008000c00 */
[-C--:B------:R-:W-:Y:S01]  /*1b00*/  FFMA R44, R94, R45.reuse, R60 ;  /* 0x0000002d5e2c7223 */ /* 0x080fe2000000003c */
[-C--:B------:R-:W-:Y:S01]  /*1b10*/  FFMA R119, R92, R45.reuse, R62 ;  /* 0x0000002d5c777223 */ /* 0x080fe2000000003e */
[C---:B0-----:R-:W-:Y:S01]  /*1b20*/  FFMA R96, R48.reuse, R68, R61 ;  /* 0x0000004430607223 */ /* 0x041fe2000000003d */
[----:B------:R-:W-:Y:S01]  /*1b30*/  FFMA R122, R48, R76, R63 ;  /* 0x0000004c307a7223 */ /* 0x000fe2000000003f */
[-C--:B------:R-:W-:Y:S01]  /*1b40*/  FFMA R107, R90, R45.reuse, R99 ;  /* 0x0000002d5a6b7223 */ /* 0x080fe20000000063 */
[----:B------:R-:W0:Y:S01]  /*1b50*/  LDS.128 R60, [R10+UR6+0xe0] ;  /* 0x0000e0060a3c7984 */ /* 0x000e220008000c00 */
[-C--:B------:R-:W-:Y:S01]  /*1b60*/  FFMA R99, R72, R45.reuse, R98 ;  /* 0x0000002d48637223 */ /* 0x080fe20000000062 */
[C---:B------:R-:W-:Y:S01]  /*1b70*/  FFMA R91, R48.reuse, R80, R91 ;  /* 0x00000050305b7223 */ /* 0x040fe2000000005b */
[----:B------:R-:W-:Y:S01]  /*1b80*/  FFMA R98, R48, R66, R93 ;  /* 0x0000004230627223 */ /* 0x000fe2000000005d */
[-C--:B------:R-:W-:Y:S01]  /*1b90*/  FFMA R103, R86, R45.reuse, R103 ;  /* 0x0000002d56677223 */ /* 0x080fe20000000067 */
[----:B------:R-:W-:Y:S01]  /*1ba0*/  FFMA R45, R82, R45, R100 ;  /* 0x0000002d522d7223 */ /* 0x000fe20000000064 */
[-C--:B------:R-:W-:Y:S01]  /*1bb0*/  FFMA R93, R88, R49.reuse, R91 ;  /* 0x00000031585d7223 */ /* 0x080fe2000000005b */
[-C--:B------:R-:W-:Y:S01]  /*1bc0*/  FFMA R91, R86, R49.reuse, R98 ;  /* 0x00000031565b7223 */ /* 0x080fe20000000062 */
[C---:B------:R-:W-:Y:S01]  /*1bd0*/  FFMA R89, R48.reuse, R70, R89 ;  /* 0x0000004630597223 */ /* 0x040fe20000000059 */
[----:B------:R-:W3:Y:S01]  /*1be0*/  LDS R98, [R8+UR7+0x400] ;  /* 0x0004000708627984 */ /* 0x000ee20008000800 */
        /* <DEDUP_REMOVED lines=8> */
[----:B------:R-:W-:Y:S01]  /*1c70*/  FFMA R49, R82, R49, R48 ;  /* 0x0000003152317223 */ /* 0x000fe20000000030 */
[C---:B-1----:R-:W-:Y:S01]  /*1c80*/  FFMA R9, R52.reuse, R76, R9 ;  /* 0x0000004c34097223 */ /* 0x042fe20000000009 */
        /* <DEDUP_REMOVED lines=12> */
[----:B--2---:R-:W-:Y:S01]  /*1d50*/  FFMA R11, R56, R70, R25 ;  /* 0x00000046380b7223 */ /* 0x004fe20000000019 */
[-C--:B------:R-:W-:Y:S01]  /*1d60*/  FFMA R17, R94, R53.reuse, R7 ;  /* 0x000000355e117223 */ /* 0x080fe20000000007 */
[C---:B------:R-:W-:Y:S01]  /*1d70*/  FFMA R21, R56.reuse, R68, R21 ;  /* 0x0000004438157223 */ /* 0x040fe20000000015 */
[C---:B------:R-:W-:Y:S01]  /*1d80*/  FFMA R23, R56.reuse, R76, R23 ;  /* 0x0000004c38177223 */ /* 0x040fe20000000017 */
[C---:B------:R-:W-:Y:S01]  /*1d90*/  FFMA R97, R56.reuse, R80, R27 ;  /* 0x0000005038617223 */ /* 0x040fe2000000001b */
[C---:B------:R-:W-:Y:S01]  /*1da0*/  FFMA R29, R56.reuse, R66, R29 ;  /* 0x00000042381d7223 */ /* 0x040fe2000000001d */
[C---:B------:R-:W-:Y:S01]  /*1db0*/  FFMA R15, R56.reuse, R64, R31 ;  /* 0x00000040380f7223 */ /* 0x040fe2000000001f */
[----:B------:R-:W-:Y:S01]  /*1dc0*/  FFMA R65, R56, R74, R65 ;  /* 0x0000004a38417223 */ /* 0x000fe20000000041 */
[----:B0-----:R-:W-:Y:S01]  /*1dd0*/  FFMA R69, R60, R68, R69 ;  /* 0x000000443c457223 */ /* 0x001fe20000000045 */
[-C--:B------:R-:W-:Y:S01]  /*1de0*/  FFMA R7, R72, R53.reuse, R48 ;  /* 0x0000003548077223 */ /* 0x080fe20000000030 */
[----:B------:R-:W-:Y:S01]  /*1df0*/  FFMA R27, R56, R78, R71 ;  /* 0x0000004e381b7223 */ /* 0x000fe20000000047 */
[----:B------:R-:W-:Y:S01]  /*1e00*/  FFMA R53, R82, R53, R67 ;  /* 0x0000003552357223 */ /* 0x000fe20000000043 */
[-C--:B------:R-:W-:Y:S01]  /*1e10*/  FFMA R104, R90, R57.reuse, R11 ;  /* 0x000000395a687223 */ /* 0x080fe2000000000b */
        /* <DEDUP_REMOVED lines=9> */
[----:B------:R-:W-:Y:S01]  /*1eb0*/  FFMA R75, R94, R61, R69 ;  /* 0x0000003d5e4b7223 */ /* 0x000fe20000000045 */
[----:B------:R-:W-:Y:S01]  /*1ec0*/  FFMA R57, R82, R57, R27 ;  /* 0x0000003952397223 */ /* 0x000fe2000000001b */
[----:B------:R-:W0:Y:S01]  /*1ed0*/  LDS R56, [R8+UR7+0x410] ;  /* 0x0004100708387984 */ /* 0x000e220008000800 */
[C---:B------:R-:W-:Y:S01]  /*1ee0*/  FFMA R73, R60.reuse, R76, R73 ;  /* 0x0000004c3c497223 */ /* 0x040fe20000000049 */
[C---:B------:R-:W-:Y:S01]  /*1ef0*/  FFMA R83, R60.reuse, R66, R83 ;  /* 0x000000423c537223 */ /* 0x040fe20000000053 */
[C---:B------:R-:W-:Y:S01]  /*1f00*/  FFMA R85, R60.reuse, R64, R85 ;  /* 0x000000403c557223 */ /* 0x040fe20000000055 */
[----:B------:R-:W-:Y:S01]  /*1f10*/  FFMA R27, R60, R74, R87 ;  /* 0x0000004a3c1b7223 */ /* 0x000fe20000000057 */
[----:B------:R-:W1:Y:S01]  /*1f20*/  LDS R48, [R8+UR7+0x404] ;  /* 0x0004040708307984 */ /* 0x000e620008000800 */
[-C--:B------:R-:W-:Y:S01]  /*1f30*/  FFMA R60, R88, R61.reuse, R81 ;  /* 0x0000003d583c7223 */ /* 0x080fe20000000051 */
[-C--:B------:R-:W-:Y:S01]  /*1f40*/  FFMA R69, R90, R61.reuse, R77 ;  /* 0x0000003d5a457223 */ /* 0x080fe2000000004d */
[C---:B---3--:R-:W-:Y:S01]  /*1f50*/  FFMA R81, R98.reuse, R58, R21 ;  /* 0x0000003a62517223 */ /* 0x048fe20000000015 */
[----:B------:R-:W2:Y:S01]  /*1f60*/  LDS R25, [R8+UR7+0x408] ;  /* 0x0004080708197984 */ /* 0x000ea20008000800 */
[----:B------:R-:W-:Y:S01]  /*1f70*/  FFMA R21, R98, R62, R75 ;  /* 0x0000003e62157223 */ /* 0x000fe2000000004b */
[-C--:B------:R-:W-:Y:S01]  /*1f80*/  FFMA R92, R92, R61.reuse, R73 ;  /* 0x0000003d5c5c7223 */ /* 0x080fe20000000049 */
[----:B------:R-:W-:Y:S01]  /*1f90*/  FFMA R31, R98, R38, R16 ;  /* 0x00000026621f7223 */ /* 0x000fe20000000010 */
[----:B------:R-:W3:Y:S01]  /*1fa0*/  LDS R64, [R8+UR7+0x40c] ;  /* 0x00040c0708407984 */ /* 0x000ee20008000800 */
[-C--:B------:R-:W-:Y:S01]  /*1fb0*/  FFMA R73, R72, R61.reuse, R27 ;  /* 0x0000003d48497223 */ /* 0x080fe2000000001b */
[-C--:B------:R-:W-:Y:S01]  /*1fc0*/  FFMA R87, R84, R61.reuse, R85 ;  /* 0x0000003d54577223 */ /* 0x080fe20000000055 */
[----:B------:R-:W-:Y:S01]  /*1fd0*/  FFMA R29, R98, R42, R40 ;  /* 0x0000002a621d7223 */ /* 0x000fe20000000028 */
[----:B------:R-:W4:Y:S01]  /*1fe0*/  LDS R88, [R8+UR7+0x414] ;  /* 0x0004140708587984 */ /* 0x000f220008000800 */
[-C--:B------:R-:W-:Y:S01]  /*1ff0*/  FFMA R102, R86, R61.reuse, R83 ;  /* 0x0000003d56667223 */ /* 0x080fe20000000053 */
[----:B------:R-:W-:Y:S01]  /*2000*/  FFMA R67, R82, R61, R67 ;  /* 0x0000003d52437223 */ /* 0x000fe20000000043 */
[C---:B------:R-:W-:Y:S01]  /*2010*/  FFMA R65, R98.reuse, R34, R30 ;  /* 0x0000002262417223 */ /* 0x040fe2000000001e */
[----:B------:R-:W5:Y:S01]  /*2020*/  LDS R77, [R8+UR7+0x418] ;  /* 0x00041807084d7984 */ /* 0x000f620008000800 */
[C---:B------:R-:W-:Y:S01]  /*2030*/  FFMA R27, R98.reuse, R46, R44 ;  /* 0x0000002e621b7223 */ /* 0x040fe2000000002c */
[C---:B------:R-:W-:Y:S01]  /*2040*/  FFMA R17, R98.reuse, R54, R17 ;  /* 0x0000003662117223 */ /* 0x040fe20000000011 */
[----:B------:R-:W-:Y:S01]  /*2050*/  FFMA R61, R98, R50, R96 ;  /* 0x00000032623d7223 */ /* 0x000fe20000000060 */
[----:B------:R-:W5:Y:S01]  /*2060*/  LDS R75, [R8+UR7+0x41c] ;  /* 0x00041c07084b7984 */ /* 0x000f620008000800 */
[C---:B0-----:R-:W-:Y:S01]  /*2070*/  FFMA R74, R56.reuse, R38, R12 ;  /* 0x00000026384a7223 */ /* 0x041fe2000000000c */
[----:B------:R-:W-:-:S02]  /*2080*/  FFMA R90, R56, R42, R113 ;  /* 0x0000002a385a7223 */ /* 0x000fc40000000071 */
[----:B------:R-:W0:Y:S01]  /*2090*/  LDS R12, [R8+UR7+0x608] ;  /* 0x00060807080c7984 */ /* 0x000e220008000800 */
[C---:B------:R-:W-:Y:S01]  /*20a0*/  FFMA R72, R56.reuse, R34, R20 ;  /* 0x0000002238487223 */ /* 0x040fe20000000014 */
[----:B------:R-:W-:Y:S01]  /*20b0*/  FFMA R96, R56, R46, R103 ;  /* 0x0000002e38607223 */ /* 0x000fe20000000067 */
[C---:B-1----:R-:W-:Y:S01]  /*20c0*/  FFMA R118, R48.reuse, R38, R14 ;  /* 0x0000002630767223 */ /* 0x042fe2000000000e */
[----:B------:R-:W1:Y:S01]  /*20d0*/  LDS R113, [R8+UR7+0x60c] ;  /* 0x00060c0708717984 */ /* 0x000e620008000800 */
[C---:B------:R-:W-:Y:S01]  /*20e0*/  FFMA R120, R48.reuse, R42, R117 ;  /* 0x0000002a30787223 */ /* 0x040fe20000000075 */
[----:B------:R-:W-:Y:S01]  /*20f0*/  FFMA R83, R48, R58, R23 ;  /* 0x0000003a30537223 */ /* 0x000fe20000000017 */
[C---:B--2---:R-:W-:Y:S01]  /*2100*/  FFMA R16, R25.reuse, R34, R32 ;  /* 0x0000002219107223 */ /* 0x044fe20000000020 */
[C---:B------:R-:W-:Y:S01]  /*2110*/  FFMA R114, R25.reuse, R38, R18 ;  /* 0x0000002619727223 */ /* 0x040fe20000000012 */
[C---:B------:R-:W-:Y:S01]  /*2120*/  FFMA R112, R25.reuse, R42, R115 ;  /* 0x0000002a19707223 */ /* 0x040fe20000000073 */
[C---:B------:R-:W-:Y:S01]  /*2130*/  FFMA R110, R25.reuse, R46, R107 ;  /* 0x0000002e196e7223 */ /* 0x040fe2000000006b */
[C---:B------:R-:W-:Y:S01]  /*2140*/  FFMA R108, R25.reuse, R50, R95 ;  /* 0x00000032196c7223 */ /* 0x040fe2000000005f */
[C---:B------:R-:W-:Y:S01]  /*2150*/  FFMA R106, R25.reuse, R54, R106 ;  /* 0x00000036196a7223 */ /* 0x040fe2000000006a */
[C---:B------:R-:W-:Y:S01]  /*2160*/  FFMA R104, R25.reuse, R58, R104 ;  /* 0x0000003a19687223 */ /* 0x040fe20000000068 */
[----:B------:R-:W-:Y:S01]  /*2170*/  FFMA R25, R25, R62, R69 ;  /* 0x0000003e19197223 */ /* 0x000fe20000000045 */
[C---:B---3--:R-:W-:Y:S01]  /*2180*/  FFMA R14, R64.reuse, R34, R26 ;  /* 0x00000022400e7223 */ /* 0x048fe2000000001a */
[----:B------:R-:W2:Y:S01]  /*2190*/  LDS R69, [R8+UR7+0x600] ;  /* 0x0006000708457984 */ /* 0x000ea20008000800 */
[C---:B------:R-:W-:Y:S01]  /*21a0*/  FFMA R116, R64.reuse, R42, R121 ;  /* 0x0000002a40747223 */ /* 0x040fe20000000079 */
[----:B------:R-:W-:Y:S01]  /*21b0*/  FFMA R26, R64, R54, R19 ;  /* 0x00000036401a7223 */ /* 0x000fe20000000013 */
[-C--:B----4-:R-:W-:Y:S01]  /*21c0*/  FFMA R84, R88, R42.reuse, R111 ;  /* 0x0000002a58547223 */ /* 0x090fe2000000006f */
[----:B-----5:R-:W-:Y:S01]  /*21d0*/  FFMA R20, R77, R42, R109 ;  /* 0x0000002a4d147223 */ /* 0x020fe2000000006d */
[----:B------:R-:W3:Y:S01]  /*21e0*/  LDS R19, [R8+UR7+0x604] ;  /* 0x0006040708137984 */ /* 0x000ee20008000800 */
[C---:B------:R-:W-:Y:S01]  /*21f0*/  FFMA R40, R48.reuse, R34, R28 ;  /* 0x0000002230287223 */ /* 0x040fe2000000001c */
[C---:B------:R-:W-:Y:S01]  /*2200*/  FFMA R42, R75.reuse, R42, R41 ;  /* 0x0000002a4b2a7223 */ /* 0x040fe20000000029 */
[C---:B------:R-:W-:Y:S01]  /*2210*/  FFMA R124, R48.reuse, R46, R119 ;  /* 0x0000002e307c7223 */ /* 0x040fe20000000077 */
[----:B------:R-:W4:Y:S01]  /*2220*/  LDS R41, [R8+UR7+0x610] ;  /* 0x0006100708297984 */ /* 0x000f220008000800 */
[C---:B------:R-:W-:Y:S01]  /*2230*/  FFMA R122, R48.reuse, R50, R122 ;  /* 0x00000032307a7223 */ /* 0x040fe2000000007a */
[C---:B------:R-:W-:Y:S01]  /*2240*/  FFMA R85, R48.reuse, R54, R52 ;  /* 0x0000003630557223 */ /* 0x040fe20000000034 */
[----:B------:R-:W-:Y:S01]  /*2250*/  FFMA R23, R48, R62, R92 ;  /* 0x0000003e30177223 */ /* 0x000fe2000000005c */
[----:B------:R-:W-:Y:S01]  /*2260*/  FFMA R32, R75, R38, R37 ;  /* 0x000000264b207223 */ /* 0x000fe20000000025 */
[C---:B------:R-:W-:Y:S01]  /*2270*/  FFMA R48, R77.reuse, R58, R11 ;  /* 0x0000003a4d307223 */ /* 0x040fe2000000000b */
[----:B------:R-:W5:Y:S01]  /*2280*/  LDS R37, [R8+UR7+0x614] ;  /* 0x0006140708257984 */ /* 0x000f620008000800 */
[-C--:B------:R-:W-:Y:S01]  /*2290*/  FFMA R100, R64, R38.reuse, R36 ;  /* 0x0000002640647223 */ /* 0x080fe20000000024 */
[-C--:B------:R-:W-:Y:S01]  /*22a0*/  FFMA R78, R88, R38.reuse, R125 ;  /* 0x00000026584e7223 */ /* 0x080fe2000000007d */
[----:B------:R-:W-:Y:S01]  /*22b0*/  FFMA R123, R77, R38, R123 ;  /* 0x000000264d7b7223 */ /* 0x000fe2000000007b */
[----:B------:R-:W5:Y:S01]  /*22c0*/  LDS R11, [R8+UR7+0x618] ;  /* 0x00061807080b7984 */ /* 0x000f620008000800 */
[C---:B------:R-:W-:Y:S01]  /*22d0*/  FFMA R70, R64.reuse, R46, R105 ;  /* 0x0000002e40467223 */ /* 0x040fe20000000069 */
[C---:B------:R-:W-:Y:S01]  /*22e0*/  FFMA R68, R64.reuse, R50, R93 ;  /* 0x0000003240447223 */ /* 0x040fe2000000005d */
[C---:B------:R-:W-:Y:S01]  /*22f0*/  FFMA R66, R64.reuse, R58, R97 ;  /* 0x0000003a40427223 */ /* 0x040fe20000000061 */
[----:B------:R-:W5:Y:S01]  /*2300*/  LDS R38, [R8+UR7+0x61c] ;  /* 0x00061c0708267984 */ /* 0x000f620008000800 */
[----:B------:R-:W-:Y:S01]  /*2310*/  FFMA R64, R64, R62, R60 ;  /* 0x0000003e40407223 */ /* 0x000fe2000000003c */
[C---:B------:R-:W-:Y:S01]  /*2320*/  FFMA R60, R88.reuse, R34, R24 ;  /* 0x00000022583c7223 */ /* 0x040fe20000000018 */
[C---:B------:R-:W-:Y:S01]  /*2330*/  FFMA R82, R88.reuse, R46, R101 ;  /* 0x0000002e58527223 */ /* 0x040fe20000000065 */
[C---:B------:R-:W-:Y:S01]  /*2340*/  FFMA R80, R88.reuse, R50, R89 ;  /* 0x0000003258507223 */ /* 0x040fe20000000059 */
[C---:B------:R-:W-:Y:S01]  /*2350*/  FFMA R76, R88.reuse, R54, R9 ;  /* 0x00000036584c7223 */ /* 0x040fe20000000009 */
[----:B------:R-:W-:Y:S01]  /*2360*/  FFMA R86, R88, R58, R15 ;  /* 0x0000003a58567223 */ /* 0x000fe2000000000f */
[C---:B0-----:R-:W-:Y:S01]  /*2370*/  FFMA R16, R12.reuse, R35, R16 ;  /* 0x000000230c107223 */ /* 0x041fe20000000010 */
[C---:B------:R-:W-:Y:S01]  /*2380*/  FFMA R114, R12.reuse, R39, R114 ;  /* 0x000000270c727223 */ /* 0x040fe20000000072 */
[C---:B------:R-:W-:Y:S01]  /*2390*/  FFMA R112, R12.reuse, R43, R112 ;  /* 0x0000002b0c707223 */ /* 0x040fe20000000070 */
[C---:B------:R-:W-:Y:S01]  /*23a0*/  FFMA R110, R12.reuse, R47, R110 ;  /* 0x0000002f0c6e7223 */ /* 0x040fe2000000006e */
[C---:B------:R-:W-:Y:S01]  /*23b0*/  FFMA R108, R12.reuse, R51, R108 ;  /* 0x000000330c6c7223 */ /* 0x040fe2000000006c */
[C---:B------:R-:W-:Y:S01]  /*23c0*/  FFMA R106, R12.reuse, R55, R106 ;  /* 0x000000370c6a7223 */ /* 0x040fe2000000006a */
[C---:B------:R-:W-:Y:S01]  /*23d0*/  FFMA R104, R12.reuse, R59, R104 ;  /* 0x0000003b0c687223 */ /* 0x040fe20000000068 */
[----:B------:R-:W-:Y:S01]  /*23e0*/  FFMA R25, R12, R63, R25 ;  /* 0x0000003f0c197223 */ /* 0x000fe20000000019 */
[----:B------:R-:W-:Y:S01]  /*23f0*/  FFMA R88, R88, R62, R87 ;  /* 0x0000003e58587223 */ /* 0x000fe20000000057 */
[----:B-1----:R-:W-:Y:S01]  /*2400*/  FFMA R12, R113, R35, R14 ;  /* 0x00000023710c7223 */ /* 0x002fe2000000000e */
[C---:B------:R-:W-:Y:S01]  /*2410*/  FFMA R87, R75.reuse, R54, R53 ;  /* 0x000000364b577223 */ /* 0x040fe20000000035 */
[----:B------:R-:W-:Y:S01]  /*2420*/  FFMA R30, R75, R58, R57 ;  /* 0x0000003a4b1e7223 */ /* 0x000fe20000000039 */
[C---:B------:R-:W-:Y:S01]  /*2430*/  FFMA R100, R113.reuse, R39, R100 ;  /* 0x0000002771647223 */ /* 0x040fe20000000064 */
[C---:B------:R-:W-:Y:S01]  /*2440*/  FFMA R116, R113.reuse, R43, R116 ;  /* 0x0000002b71747223 */ /* 0x040fe20000000074 */
[C---:B------:R-:W-:Y:S01]  /*2450*/  FFMA R14, R113.reuse, R47, R70 ;  /* 0x0000002f710e7223 */ /* 0x040fe20000000046 */
[C---:B------:R-:W-:Y:S01]  /*2460*/  FFMA R121, R113.reuse, R51, R68 ;  /* 0x0000003371797223 */ /* 0x040fe20000000044 */
[C---:B------:R-:W-:Y:S01]  /*2470*/  FFMA R26, R113.reuse, R55, R26 ;  /* 0x00000037711a7223 */ /* 0x040fe2000000001a */
[----:B------:R-:W-:Y:S01]  /*2480*/  FFMA R117, R113, R59, R66 ;  /* 0x0000003b71757223 */ /* 0x000fe20000000042 */
[C---:B------:R-:W-:Y:S01]  /*2490*/  FFMA R92, R56.reuse, R54, R13 ;  /* 0x00000036385c7223 */ /* 0x040fe2000000000d */
[-C--:B------:R-:W-:Y:S01]  /*24a0*/  FFMA R18, R77, R34.reuse, R22 ;  /* 0x000000224d127223 */ /* 0x080fe20000000016 */
[C---:B------:R-:W-:Y:S01]  /*24b0*/  FFMA R33, R75.reuse, R34, R33 ;  /* 0x000000224b217223 */ /* 0x040fe20000000021 */
[----:B------:R-:W-:Y:S01]  /*24c0*/  FFMA R36, R75, R62, R67 ;  /* 0x0000003e4b247223 */ /* 0x000fe20000000043 */
[C---:B--2---:R-:W-:Y:S01]  /*24d0*/  FFMA R9, R69.reuse, R35, R65 ;  /* 0x0000002345097223 */ /* 0x044fe20000000041 */
[C---:B------:R-:W-:Y:S01]  /*24e0*/  FFMA R53, R69.reuse, R39, R31 ;  /* 0x0000002745357223 */ /* 0x040fe2000000001f */
[----:B------:R-:W-:Y:S01]  /*24f0*/  FFMA R57, R69, R47, R27 ;  /* 0x0000002f45397223 */ /* 0x000fe2000000001b */
[----:B------:R-:W-:Y:S01]  /*2500*/  FFMA R113, R113, R63, R64 ;  /* 0x0000003f71717223 */ /* 0x000fe20000000040 */
[C---:B------:R-:W-:Y:S01]  /*2510*/  FFMA R94, R56.reuse, R50, R91 ;  /* 0x00000032385e7223 */ /* 0x040fe2000000005b */
[C---:B------:R-:W-:Y:S01]  /*2520*/  FFMA R98, R56.reuse, R58, R71 ;  /* 0x0000003a38627223 */ /* 0x040fe20000000047 */
[----:B------:R-:W-:Y:S01]  /*2530*/  FFMA R102, R56, R62, R102 ;  /* 0x0000003e38667223 */ /* 0x000fe20000000066 */
[----:B------:R-:W-:Y:S01]  /*2540*/  FFMA R44, R77, R46, R99 ;  /* 0x0000002e4d2c7223 */ /* 0x000fe20000000063 */
[----:B------:R-:W-:Y:S01]  /*2550*/  FFMA R34, R75, R50, R49 ;  /* 0x000000324b227223 */ /* 0x000fe20000000031 */
[C---:B------:R-:W-:Y:S01]  /*2560*/  FFMA R93, R69.reuse, R43, R29 ;  /* 0x0000002b455d7223 */ /* 0x040fe2000000001d */
[C---:B------:R-:W-:Y:S01]  /*2570*/  FFMA R61, R69.reuse, R51, R61 ;  /* 0x00000033453d7223 */ /* 0x040fe2000000003d */
[C---:B------:R-:W-:Y:S01]  /*2580*/  FFMA R13, R69.reuse, R55, R17 ;  /* 0x00000037450d7223 */ /* 0x040fe20000000011 */
[C---:B------:R-:W-:Y:S01]  /*2590*/  FFMA R81, R69.reuse, R59, R81 ;  /* 0x0000003b45517223 */ /* 0x040fe20000000051 */
[----:B------:R-:W-:Y:S01]  /*25a0*/  FFMA R21, R69, R63, R21 ;  /* 0x0000003f45157223 */ /* 0x000fe20000000015 */
[C---:B---3--:R-:W-:Y:S01]  /*25b0*/  FFMA R40, R19.reuse, R35, R40 ;  /* 0x0000002313287223 */ /* 0x048fe20000000028 */
[C---:B------:R-:W-:Y:S01]  /*25c0*/  FFMA R118, R19.reuse, R39, R118 ;  /* 0x0000002713767223 */ /* 0x040fe20000000076 */
[C---:B------:R-:W-:Y:S01]  /*25d0*/  FFMA R120, R19.reuse, R43, R120 ;  /* 0x0000002b13787223 */ /* 0x040fe20000000078 */
[C---:B------:R-:W-:Y:S01]  /*25e0*/  FFMA R124, R19.reuse, R47, R124 ;  /* 0x0000002f137c7223 */ /* 0x040fe2000000007c */
[C---:B------:R-:W-:Y:S01]  /*25f0*/  FFMA R122, R19.reuse, R51, R122 ;  /* 0x00000033137a7223 */ /* 0x040fe2000000007a */
[C---:B------:R-:W-:Y:S01]  /*2600*/  FFMA R85, R19.reuse, R55, R85 ;  /* 0x0000003713557223 */ /* 0x040fe20000000055 */
[C---:B------:R-:W-:Y:S01]  /*2610*/  FFMA R83, R19.reuse, R59, R83 ;  /* 0x0000003b13537223 */ /* 0x040fe20000000053 */
[----:B------:R-:W-:Y:S01]  /*2620*/  FFMA R23, R19, R63, R23 ;  /* 0x0000003f13177223 */ /* 0x000fe20000000017 */
[----:B------:R-:W-:Y:S01]  /*2630*/  LDS.128 R64, [R10+UR6+0x10] ;  /* 0x000010060a407984 */ /* 0x000fe20008000c00 */
[C---:B------:R-:W-:Y:S01]  /*2640*/  FFMA R28, R77.reuse, R54, R7 ;  /* 0x000000364d1c7223 */ /* 0x040fe20000000007 */
[----:B------:R-:W-:Y:S01]  /*2650*/  FFMA R56, R77, R62, R73 ;  /* 0x0000003e4d387223 */ /* 0x000fe20000000049 */
[----:B------:R-:W-:Y:S01]  /*2660*/  FFMA R46, R75, R46, R45 ;  /* 0x0000002e4b2e7223 */ /* 0x000fe2000000002d */
[----:B------:R-:W0:Y:S01]  /*2670*/  LDS R27, [R8+UR7+0x800] ;  /* 0x00080007081b7984 */ /* 0x000e220008000800 */
[C---:B----4-:R-:W-:Y:S01]  /*2680*/  FFMA R22, R41.reuse, R35, R72 ;  /* 0x0000002329167223 */ /* 0x050fe20000000048 */
[----:B------:R-:W-:Y:S01]  /*2690*/  FFMA R24, R41, R39, R74 ;  /* 0x0000002729187223 */ /* 0x000fe2000000004a */
[----:B-----5:R-:W-:Y:S01]  /*26a0*/  FFMA R58, R37, R35, R60 ;  /* 0x00000023253a7223 */ /* 0x020fe2000000003c */
[----:B------:R-:W1:Y:S01]  /*26b0*/  LDS R31, [R8+UR7+0x808] ;  /* 0x00080807081f7984 */ /* 0x000e620008000800 */
[----:B------:R-:W-:Y:S01]  /*26c0*/  FFMA R52, R77, R50, R79 ;  /* 0x000000324d347223 */ /* 0x000fe2000000004f */
[C---:B------:R-:W-:Y:S01]  /*26d0*/  FFMA R90, R41.reuse, R43, R90 ;  /* 0x0000002b295a7223 */ /* 0x040fe2000000005a */
[C---:B------:R-:W-:Y:S01]  /*26e0*/  FFMA R96, R41.reuse, R47, R96 ;  /* 0x0000002f29607223 */ /* 0x040fe20000000060 */
[----:B------:R-:W2:Y:S01]  /*26f0*/  LDS.128 R68, [R10+UR6+0x30] ;  /* 0x000030060a447984 */ /* 0x000ea20008000c00 */
[C---:B------:R-:W-:Y:S01]  /*2700*/  FFMA R94, R41.reuse, R51, R94 ;  /* 0x00000033295e7223 */ /* 0x040fe2000000005e */
[C---:B------:R-:W-:Y:S01]  /*2710*/  FFMA R92, R41.reuse, R55, R92 ;  /* 0x00000037295c7223 */ /* 0x040fe2000000005c */
[C---:B------:R-:W-:Y:S01]  /*2720*/  FFMA R98, R41.reuse, R59, R98 ;  /* 0x0000003b29627223 */ /* 0x040fe20000000062 */
[----:B------:R-:W3:Y:S01]  /*2730*/  LDS R29, [R8+UR7+0x804] ;  /* 0x00080407081d7984 */ /* 0x000ee20008000800 */
[----:B------:R-:W-:Y:S01]  /*2740*/  FFMA R102, R41, R63, R102 ;  /* 0x0000003f29667223 */ /* 0x000fe20000000066 */
[C---:B------:R-:W-:Y:S01]  /*2750*/  FFMA R60, R37.reuse, R39, R78 ;  /* 0x00000027253c7223 */ /* 0x040fe2000000004e */
[C---:B------:R-:W-:Y:S01]  /*2760*/  FFMA R62, R37.reuse, R55, R76 ;  /* 0x00000037253e7223 */ /* 0x040fe2000000004c */
[----:B------:R-:W4:Y:S01]  /*2770*/  LDS R49, [R8+UR7+0x80c] ;  /* 0x00080c0708317984 */ /* 0x000f220008000800 */
[-C--:B------:R-:W-:Y:S01]  /*2780*/  FFMA R86, R37, R59.reuse, R86 ;  /* 0x0000003b25567223 */ /* 0x080fe20000000056 */
[C---:B------:R-:W-:Y:S01]  /*2790*/  FFMA R48, R11.reuse, R59, R48 ;  /* 0x0000003b0b307223 */ /* 0x040fe20000000030 */
[C---:B------:R-:W-:Y:S01]  /*27a0*/  FFMA R41, R11.reuse, R35, R18 ;  /* 0x000000230b297223 */ /* 0x040fe20000000012 */
[----:B------:R-:W5:Y:S01]  /*27b0*/  LDS R19, [R8+UR7+0x810] ;  /* 0x0008100708137984 */ /* 0x000f620008000800 */
[C---:B------:R-:W-:Y:S01]  /*27c0*/  FFMA R54, R11.reuse, R47, R44 ;  /* 0x0000002f0b367223 */ /* 0x040fe2000000002c */
[----:B------:R-:W-:Y:S01]  /*27d0*/  FFMA R50, R11, R55, R28 ;  /* 0x000000370b327223 */ /* 0x000fe2000000001c */
[C---:B------:R-:W-:Y:S01]  /*27e0*/  FFMA R59, R38.reuse, R59, R30 ;  /* 0x0000003b263b7223 */ /* 0x040fe2000000001e */
        /* <DEDUP_REMOVED lines=8> */
[----:B------:R-:W5:Y:S01]  /*2870*/  LDS R7, [R8+UR7+0x81c] ;  /* 0x00081c0708077984 */ /* 0x000f620008000800 */
[C---:B------:R-:W-:Y:S01]  /*2880*/  FFMA R44, R38.reuse, R39, R32 ;  /* 0x00000027262c7223 */ /* 0x040fe20000000020 */
[C---:B------:R-:W-:Y:S01]  /*2890*/  FFMA R28, R38.reuse, R43, R42 ;  /* 0x0000002b261c7223 */ /* 0x040fe2000000002a */
[C---:B------:R-:W-:Y:S01]  /*28a0*/  FFMA R91, R38.reuse, R47, R46 ;  /* 0x0000002f265b7223 */ /* 0x040fe2000000002e */
[----:B------:R-:W5:Y:S01]  /*28b0*/  LDS.128 R72, [R10+UR6+0x50] ;  /* 0x000050060a487984 */ /* 0x000f620008000c00 */
[C---:B------:R-:W-:Y:S01]  /*28c0*/  FFMA R89, R38.reuse, R51, R34 ;  /* 0x0000003326597223 */ /* 0x040fe20000000022 */
[C---:B------:R-:W-:Y:S01]  /*28d0*/  FFMA R87, R38.reuse, R55, R87 ;  /* 0x0000003726577223 */ /* 0x040fe20000000057 */
[----:B------:R-:W-:Y:S01]  /*28e0*/  FFMA R30, R38, R63, R36 ;  /* 0x0000003f261e7223 */ /* 0x000fe20000000024 */
[----:B------:R-:W5:Y:S01]  /*28f0*/  LDS.128 R76, [R10+UR6+0x70] ;  /* 0x000070060a4c7984 */ /* 0x000f620008000c00 */
[C---:B------:R-:W-:Y:S01]  /*2900*/  FFMA R20, R11.reuse, R43, R20 ;  /* 0x0000002b0b147223 */ /* 0x040fe20000000014 */
[C---:B------:R-:W-:Y:S01]  /*2910*/  FFMA R52, R11.reuse, R51, R52 ;  /* 0x000000330b347223 */ /* 0x040fe20000000034 */
[----:B------:R-:W-:Y:S01]  /*2920*/  FFMA R56, R11, R63, R56 ;  /* 0x0000003f0b387223 */ /* 0x000fe20000000038 */
[----:B------:R-:W5:Y:S01]  /*2930*/  LDS.128 R36, [R10+UR6+0xb0] ;  /* 0x0000b0060a247984 */ /* 0x000f620008000c00 */
[C---:B0-----:R-:W-:Y:S01]  /*2940*/  FFMA R51, R64.reuse, R27, R9 ;  /* 0x0000001b40337223 */ /* 0x041fe20000000009 */
[----:B-1----:R-:W-:Y:S01]  /*2950*/  FFMA R11, R64, R31, R16 ;  /* 0x0000001f400b7223 */ /* 0x002fe20000000010 */
[C---:B--2---:R-:W-:Y:S01]  /*2960*/  FFMA R53, R68.reuse, R27, R53 ;  /* 0x0000001b44357223 */ /* 0x044fe20000000035 */
[----:B------:R-:W-:Y:S01]  /*2970*/  FFMA R114, R68, R31, R114 ;  /* 0x0000001f44727223 */ /* 0x000fe20000000072 */
[----:B------:R-:W0:Y:S01]  /*2980*/  LDS.128 R32, [R10+UR6+0x90] ;  /* 0x000090060a207984 */ /* 0x000e220008000c00 */
[-C--:B---3--:R-:W-:Y:S01]  /*2990*/  FFMA R9, R64, R29.reuse, R40 ;  /* 0x0000001d40097223 */ /* 0x088fe20000000028 */
[----:B------:R-:W-:-:S02]  /*29a0*/  FFMA R118, R68, R29, R118 ;  /* 0x0000001d44767223 */ /* 0x000fc40000000076 */
[----:B------:R-:W-:Y:S01]  /*29b0*/  LDS R97, [R8+UR7+0xa10] ;  /* 0x000a100708617984 */ /* 0x000fe20008000800 */
[-C--:B----4-:R-:W-:Y:S01]  /*29c0*/  FFMA R12, R64, R49.reuse, R12 ;  /* 0x00000031400c7223 */ /* 0x090fe2000000000c */
[----:B------:R-:W-:Y:S02]  /*29d0*/  FFMA R100, R68, R49, R100 ;  /* 0x0000003144647223 */ /* 0x000fe40000000064 */
[----:B------:R-:W-:Y:S01]  /*29e0*/  LDS R115, [R8+UR7+0xc0c] ;  /* 0x000c0c0708737984 */ /* 0x000fe20008000800 */
[-C--:B-----5:R-:W-:Y:S01]  /*29f0*/  FFMA R22, R64, R19.reuse, R22 ;  /* 0x0000001340167223 */ /* 0x0a0fe20000000016 */
[----:B------:R-:W-:Y:S02]  /*2a00*/  FFMA R24, R68, R19, R24 ;  /* 0x0000001344187223 */ /* 0x000fe40000000018 */
[----:B------:R-:W-:Y:S01]  /*2a10*/  LDS R111, [R8+UR7+0xc10] ;  /* 0x000c1007086f7984 */ /* 0x000fe20008000800 */
[-C--:B------:R-:W-:Y:S01]  /*2a20*/  FFMA R58, R64, R17.reuse, R58 ;  /* 0x00000011403a7223 */ /* 0x080fe2000000003a */
[----:B------:R-:W-:Y:S01]  /*2a30*/  FFMA R60, R68, R17, R60 ;  /* 0x00000011443c7223 */ /* 0x000fe2000000003c */
[-C--:B------:R-:W-:Y:S01]  /*2a40*/  FFMA R16, R64, R15.reuse, R41 ;  /* 0x0000000f40107223 */ /* 0x080fe20000000029 */
[----:B------:R-:W-:Y:S01]  /*2a50*/  FFMA R18, R68, R15, R18 ;  /* 0x0000000f44127223 */ /* 0x000fe20000000012 */
[----:B------:R-:W1:Y:S01]  /*2a60*/  LDS.128 R40, [R10+UR6+0xd0] ;  /* 0x0000d0060a287984 */ /* 0x000e620008000c00 */
[-C--:B------:R-:W-:Y:S01]  /*2a70*/  FFMA R64, R64, R7.reuse, R45 ;  /* 0x0000000740407223 */ /* 0x080fe2000000002d */
[----:B------:R-:W-:-:S02]  /*2a80*/  FFMA R68, R68, R7, R44 ;  /* 0x0000000744447223 */ /* 0x000fc4000000002c */
[----:B------:R-:W2:Y:S01]  /*2a90*/  LDS.128 R44, [R10+UR6+0xf0] ;  /* 0x0000f0060a2c7984 */ /* 0x000ea20008000c00 */
        /* <DEDUP_REMOVED lines=9> */
[----:B------:R-:W3:Y:S01]  /*2b30*/  LDS R28, [R8+UR7+0xa00] ;  /* 0x000a0007081c7984 */ /* 0x000ee20008000800 */
[C---:B------:R-:W-:Y:S01]  /*2b40*/  FFMA R119, R36.reuse, R49, R26 ;  /* 0x0000003124777223 */ /* 0x040fe2000000001a */
[C---:B------:R-:W-:Y:S01]  /*2b50*/  FFMA R63, R36.reuse, R27, R13 ;  /* 0x0000001b243f7223 */ /* 0x040fe2000000000d */
[----:B------:R-:W-:Y:S01]  /*2b60*/  FFMA R13, R36, R29, R85 ;  /* 0x0000001d240d7223 */ /* 0x000fe20000000055 */
[----:B------:R-:W4:Y:S01]  /*2b70*/  LDS R14, [R8+UR7+0xa04] ;  /* 0x000a0407080e7984 */ /* 0x000f220008000800 */
[----:B0-----:R-:W-:Y:S01]  /*2b80*/  FFMA R121, R32, R49, R121 ;  /* 0x0000003120797223 */ /* 0x001fe20000000079 */
[-C--:B------:R-:W-:Y:S01]  /*2b90*/  FFMA R110, R76, R31.reuse, R110 ;  /* 0x0000001f4c6e7223 */ /* 0x080fe2000000006e */
[-C--:B------:R-:W-:Y:S01]  /*2ba0*/  FFMA R108, R32, R31.reuse, R108 ;  /* 0x0000001f206c7223 */ /* 0x080fe2000000006c */
[----:B------:R-:W0:Y:S01]  /*2bb0*/  LDS R10, [R8+UR7+0xa08] ;  /* 0x000a0807080a7984 */ /* 0x000e220008000800 */
[----:B------:R-:W-:Y:S01]  /*2bc0*/  FFMA R106, R36, R31, R106 ;  /* 0x0000001f246a7223 */ /* 0x000fe2000000006a */
[-C--:B------:R-:W-:Y:S01]  /*2bd0*/  FFMA R54, R76, R15.reuse, R54 ;  /* 0x0000000f4c367223 */ /* 0x080fe20000000036 */
[-C--:B------:R-:W-:Y:S01]  /*2be0*/  FFMA R52, R32, R15.reuse, R52 ;  /* 0x0000000f20347223 */ /* 0x080fe20000000034 */
[----:B------:R-:W5:Y:S01]  /*2bf0*/  LDS R26, [R8+UR7+0xa0c] ;  /* 0x000a0c07081a7984 */ /* 0x000f620008000800 */
[----:B------:R-:W-:Y:S01]  /*2c00*/  FFMA R50, R36, R15, R50 ;  /* 0x0000000f24327223 */ /* 0x000fe20000000032 */
[-C--:B------:R-:W-:Y:S01]  /*2c10*/  FFMA R57, R76, R27.reuse, R57 ;  /* 0x0000001b4c397223 */ /* 0x080fe20000000039 */
[----:B------:R-:W-:Y:S01]  /*2c20*/  FFMA R61, R32, R27, R61 ;  /* 0x0000001b203d7223 */ /* 0x000fe2000000003d */
[-C--:B------:R-:W-:Y:S01]  /*2c30*/  FFMA R124, R76, R29.reuse, R124 ;  /* 0x0000001d4c7c7223 */ /* 0x080fe2000000007c */
[----:B------:R-:W-:Y:S01]  /*2c40*/  FFMA R122, R32, R29, R122 ;  /* 0x0000001d207a7223 */ /* 0x000fe2000000007a */
[C---:B------:R-:W-:Y:S01]  /*2c50*/  FFMA R96, R76.reuse, R19, R96 ;  /* 0x000000134c607223 */ /* 0x040fe20000000060 */
[----:B------:R-:W-:Y:S01]  /*2c60*/  FFMA R82, R76, R17, R82 ;  /* 0x000000114c527223 */ /* 0x000fe20000000052 */
[C---:B------:R-:W-:Y:S01]  /*2c70*/  FFMA R94, R32.reuse, R19, R94 ;  /* 0x00000013205e7223 */ /* 0x040fe2000000005e */
[----:B------:R-:W-:Y:S01]  /*2c80*/  FFMA R80, R32, R17, R80 ;  /* 0x0000001120507223 */ /* 0x000fe20000000050 */
[C---:B------:R-:W-:Y:S01]  /*2c90*/  FFMA R92, R36.reuse, R19, R92 ;  /* 0x00000013245c7223 */ /* 0x040fe2000000005c */
[----:B------:R-:W-:Y:S01]  /*2ca0*/  FFMA R62, R36, R17, R62 ;  /* 0x00000011243e7223 */ /* 0x000fe2000000003e */
[----:B------:R-:W-:Y:S01]  /*2cb0*/  FFMA R76, R76, R7, R91 ;  /* 0x000000074c4c7223 */ /* 0x000fe2000000005b */
[C---:B-1----:R-:W-:Y:S01]  /*2cc0*/  FFMA R117, R40.reuse, R49, R117 ;  /* 0x0000003128757223 */ /* 0x042fe20000000075 */
[C---:B------:R-:W-:Y:S01]  /*2cd0*/  FFMA R104, R40.reuse, R31, R104 ;  /* 0x0000001f28687223 */ /* 0x040fe20000000068 */
[C---:B------:R-:W-:Y:S01]  /*2ce0*/  FFMA R48, R40.reuse, R15, R48 ;  /* 0x0000000f28307223 */ /* 0x040fe20000000030 */
[C---:B------:R-:W-:Y:S01]  /*2cf0*/  FFMA R85, R40.reuse, R27, R81 ;  /* 0x0000001b28557223 */ /* 0x040fe20000000051 */
[----:B------:R-:W-:Y:S01]  /*2d00*/  FFMA R83, R40, R29, R83 ;  /* 0x0000001d28537223 */ /* 0x000fe20000000053 */
[C---:B--2---:R-:W-:Y:S01]  /*2d10*/  FFMA R113, R44.reuse, R49, R113 ;  /* 0x000000312c717223 */ /* 0x044fe20000000071 */
[C---:B------:R-:W-:Y:S01]  /*2d20*/  FFMA R25, R44.reuse, R31, R25 ;  /* 0x0000001f2c197223 */ /* 0x040fe20000000019 */
[C---:B------:R-:W-:Y:S01]  /*2d30*/  FFMA R56, R44.reuse, R15, R56 ;  /* 0x0000000f2c387223 */ /* 0x040fe20000000038 */
[C---:B------:R-:W-:Y:S01]  /*2d40*/  FFMA R27, R44.reuse, R27, R21 ;  /* 0x0000001b2c1b7223 */ /* 0x040fe20000000015 */
[----:B------:R-:W1:Y:S01]  /*2d50*/  LDS R15, [R8+UR7+0xa18] ;  /* 0x000a1807080f7984 */ /* 0x000e620008000800 */
[C---:B------:R-:W-:Y:S01]  /*2d60*/  FFMA R23, R44.reuse, R29, R23 ;  /* 0x0000001d2c177223 */ /* 0x040fe20000000017 */
[C---:B------:R-:W-:Y:S01]  /*2d70*/  FFMA R102, R44.reuse, R19, R102 ;  /* 0x000000132c667223 */ /* 0x040fe20000000066 */
[----:B------:R-:W-:Y:S01]  /*2d80*/  FFMA R88, R44, R17, R88 ;  /* 0x000000112c587223 */ /* 0x000fe20000000058 */
[C---:B------:R-:W-:Y:S01]  /*2d90*/  FFMA R98, R40.reuse, R19, R98 ;  /* 0x0000001328627223 */ /* 0x040fe20000000062 */
[----:B------:R-:W-:Y:S01]  /*2da0*/  FFMA R86, R40, R17, R86 ;  /* 0x0000001128567223 */ /* 0x000fe20000000056 */
[C---:B---3--:R-:W-:Y:S01]  /*2db0*/  FFMA R49, R28.reuse, R69, R53 ;  /* 0x000000451c317223 */ /* 0x048fe20000000035 */
[----:B------:R-:W-:Y:S01]  /*2dc0*/  FFMA R53, R28, R73, R55 ;  /* 0x000000491c357223 */ /* 0x000fe20000000037 */
[-C--:B------:R-:W-:Y:S01]  /*2dd0*/  FFMA R44, R44, R7.reuse, R30 ;  /* 0x000000072c2c7223 */ /* 0x080fe2000000001e */
[----:B------:R-:W-:Y:S01]  /*2de0*/  FFMA R32, R32, R7, R89 ;  /* 0x0000000720207223 */ /* 0x000fe20000000059 */
[C---:B----4-:R-:W-:Y:S01]  /*2df0*/  FFMA R55, R14.reuse, R73, R120 ;  /* 0x000000490e377223 */ /* 0x050fe20000000078 */
[----:B------:R-:W-:Y:S01]  /*2e00*/  FFMA R120, R14, R37, R13 ;  /* 0x000000250e787223 */ /* 0x000fe2000000000d */
[-C--:B------:R-:W-:Y:S01]  /*2e10*/  FFMA R36, R36, R7.reuse, R87 ;  /* 0x0000000724247223 */ /* 0x080fe20000000057 */
        /* <DEDUP_REMOVED lines=9> */
[C---:B-----5:R-:W-:Y:S01]  /*2eb0*/  FFMA R12, R26.reuse, R65, R12 ;  /* 0x000000411a0c7223 */ /* 0x060fe2000000000c */
[C---:B------:R-:W-:Y:S01]  /*2ec0*/  FFMA R100, R26.reuse, R69, R100 ;  /* 0x000000451a647223 */ /* 0x040fe20000000064 */
[C---:B------:R-:W-:Y:S01]  /*2ed0*/  FFMA R125, R26.reuse, R73, R116 ;  /* 0x000000491a7d7223 */ /* 0x040fe20000000074 */
[C---:B------:R-:W-:Y:S01]  /*2ee0*/  FFMA R123, R26.reuse, R77, R123 ;  /* 0x0000004d1a7b7223 */ /* 0x040fe2000000007b */
[C---:B------:R-:W-:Y:S01]  /*2ef0*/  FFMA R121, R26.reuse, R33, R121 ;  /* 0x000000211a797223 */ /* 0x040fe20000000079 */
[C---:B------:R-:W-:Y:S01]  /*2f00*/  FFMA R119, R26.reuse, R37, R119 ;  /* 0x000000251a777223 */ /* 0x040fe20000000077 */
[C---:B------:R-:W-:Y:S01]  /*2f10*/  FFMA R117, R26.reuse, R41, R117 ;  /* 0x000000291a757223 */ /* 0x040fe20000000075 */
[----:B------:R-:W-:Y:S01]  /*2f20*/  FFMA R113, R26, R45, R113 ;  /* 0x0000002d1a717223 */ /* 0x000fe20000000071 */
[----:B------:R-:W0:Y:S01]  /*2f30*/  LDS R10, [R8+UR7+0xc00] ;  /* 0x000c0007080a7984 */ /* 0x000e220008000800 */
[C---:B------:R-:W-:Y:S01]  /*2f40*/  FFMA R30, R28.reuse, R65, R51 ;  /* 0x000000411c1e7223 */ /* 0x040fe20000000033 */
[C---:B------:R-:W-:Y:S01]  /*2f50*/  FFMA R57, R28.reuse, R77, R57 ;  /* 0x0000004d1c397223 */ /* 0x040fe20000000039 */
[C---:B------:R-:W-:Y:S01]  /*2f60*/  FFMA R61, R28.reuse, R33, R61 ;  /* 0x000000211c3d7223 */ /* 0x040fe2000000003d */
[----:B------:R-:W2:Y:S01]  /*2f70*/  LDS R26, [R8+UR7+0xc04] ;  /* 0x000c0407081a7984 */ /* 0x000ea20008000800 */
[C---:B------:R-:W-:Y:S01]  /*2f80*/  FFMA R7, R28.reuse, R37, R63 ;  /* 0x000000251c077223 */ /* 0x040fe2000000003f */
[----:B------:R-:W-:Y:S01]  /*2f90*/  FFMA R21, R28, R41, R85 ;  /* 0x000000291c157223 */ /* 0x000fe20000000055 */
[----:B------:R-:W-:Y:S01]  /*2fa0*/  FFMA R51, R14, R69, R118 ;  /* 0x000000450e337223 */ /* 0x000fe20000000076 */
[----:B------:R-:W3:Y:S01]  /*2fb0*/  LDS R81, [R8+UR7+0xa14] ;  /* 0x000a140708517984 */ /* 0x000ee20008000800 */
[----:B------:R-:W-:Y:S01]  /*2fc0*/  FFMA R28, R28, R45, R27 ;  /* 0x0000002d1c1c7223 */ /* 0x000fe2000000001b */
[C---:B------:R-:W-:Y:S01]  /*2fd0*/  FFMA R9, R14.reuse, R65, R9 ;  /* 0x000000410e097223 */ /* 0x040fe20000000009 */
[C---:B------:R-:W-:Y:S01]  /*2fe0*/  FFMA R124, R14.reuse, R77, R124 ;  /* 0x0000004d0e7c7223 */ /* 0x040fe2000000007c */
[C---:B------:R-:W-:Y:S01]  /*2ff0*/  FFMA R122, R14.reuse, R33, R122 ;  /* 0x000000210e7a7223 */ /* 0x040fe2000000007a */
[C---:B------:R-:W-:Y:S01]  /*3000*/  FFMA R118, R14.reuse, R41, R83 ;  /* 0x000000290e767223 */ /* 0x040fe20000000053 */
[----:B------:R-:W-:Y:S01]  /*3010*/  FFMA R19, R14, R45, R23 ;  /* 0x0000002d0e137223 */ /* 0x000fe20000000017 */
[----:B------:R-:W-:Y:S01]  /*3020*/  FFMA R109, R97, R69, R24 ;  /* 0x00000045616d7223 */ /* 0x000fe20000000018 */
[----:B------:R-:W4:Y:S01]  /*3030*/  LDS R14, [R8+UR7+0xa1c] ;  /* 0x000a1c07080e7984 */ /* 0x000f220008000800 */
[----:B-1----:R-:W-:Y:S01]  /*3040*/  FFMA R29, R15, R77, R54 ;  /* 0x0000004d0f1d7223 */ /* 0x002fe20000000036 */
[-C--:B------:R-:W-:Y:S01]  /*3050*/  FFMA R103, R97, R33.reuse, R94 ;  /* 0x0000002161677223 */ /* 0x080fe2000000005e */
[----:B------:R-:W-:Y:S01]  /*3060*/  FFMA R27, R15, R33, R52 ;  /* 0x000000210f1b7223 */ /* 0x000fe20000000034 */
[----:B------:R-:W1:Y:S01]  /*3070*/  LDS R24, [R8+UR7+0xc08] ;  /* 0x000c080708187984 */ /* 0x000e620008000800 */
[-C--:B------:R-:W-:Y:S01]  /*3080*/  FFMA R99, R97, R41.reuse, R98 ;  /* 0x0000002961637223 */ /* 0x080fe20000000062 */
[----:B------:R-:W-:Y:S01]  /*3090*/  FFMA R23, R15, R41, R48 ;  /* 0x000000290f177223 */ /* 0x000fe20000000030 */
[C---:B------:R-:W-:Y:S01]  /*30a0*/  FFMA R22, R97.reuse, R65, R22 ;  /* 0x0000004161167223 */ /* 0x040fe20000000016 */
[----:B------:R-:W5:Y:S01]  /*30b0*/  LDS R54, [R8+UR7+0xc14] ;  /* 0x000c140708367984 */ /* 0x000f620008000800 */
[C---:B------:R-:W-:Y:S01]  /*30c0*/  FFMA R107, R97.reuse, R73, R90 ;  /* 0x00000049616b7223 */ /* 0x040fe2000000005a */
[C---:B------:R-:W-:Y:S01]  /*30d0*/  FFMA R105, R97.reuse, R77, R96 ;  /* 0x0000004d61697223 */ /* 0x040fe20000000060 */
[----:B------:R-:W-:Y:S01]  /*30e0*/  FFMA R101, R97, R37, R92 ;  /* 0x0000002561657223 */ /* 0x000fe2000000005c */
[C---:B------:R-:W-:Y:S01]  /*30f0*/  FFMA R63, R15.reuse, R65, R16 ;  /* 0x000000410f3f7223 */ /* 0x040fe20000000010 */
[C---:B------:R-:W-:Y:S01]  /*3100*/  FFMA R59, R15.reuse, R69, R18 ;  /* 0x000000450f3b7223 */ /* 0x040fe20000000012 */
[C---:B------:R-:W-:Y:S01]  /*3110*/  FFMA R31, R15.reuse, R73, R20 ;  /* 0x000000490f1f7223 */ /* 0x040fe20000000014 */
[----:B------:R-:W-:Y:S01]  /*3120*/  FFMA R25, R15, R37, R50 ;  /* 0x000000250f197223 */ /* 0x000fe20000000032 */
[-C--:B------:R-:W-:Y:S01]  /*3130*/  FFMA R97, R97, R45.reuse, R102 ;  /* 0x0000002d61617223 */ /* 0x080fe20000000066 */
[----:B------:R-:W-:Y:S01]  /*3140*/  FFMA R15, R15, R45, R56 ;  /* 0x0000002d0f0f7223 */ /* 0x000fe20000000038 */
[C---:B------:R-:W-:Y:S01]  /*3150*/  FFMA R94, R115.reuse, R34, R121 ;  /* 0x00000022735e7223 */ /* 0x040fe20000000079 */
[----:B------:R-:W-:Y:S01]  /*3160*/  LDS R116, [R8+UR7+0xe04] ;  /* 0x000e040708747984 */ /* 0x000fe20008000800 */
[C---:B------:R-:W-:Y:S01]  /*3170*/  FFMA R98, R115.reuse, R74, R125 ;  /* 0x0000004a73627223 */ /* 0x040fe2000000007d */
[C---:B------:R-:W-:Y:S01]  /*3180*/  FFMA R96, R115.reuse, R78, R123 ;  /* 0x0000004e73607223 */ /* 0x040fe2000000007b */
[----:B------:R-:W-:Y:S01]  /*3190*/  FFMA R100, R115, R70, R100 ;  /* 0x0000004673647223 */ /* 0x000fe20000000064 */
[----:B------:R-:W-:Y:S01]  /*31a0*/  LDS R102, [R8+UR7+0xe08] ;  /* 0x000e080708667984 */ /* 0x000fe20008000800 */
        /* <DEDUP_REMOVED lines=15> */
[----:B------:R-:W0:Y:S01]  /*32a0*/  LDS R10, [R8+UR7+0xc18] ;  /* 0x000c1807080a7984 */ /* 0x000e220008000800 */
[----:B------:R-:W-:Y:S01]  /*32b0*/  FFMA R26, R26, R46, R19 ;  /* 0x0000002e1a1a7223 */ /* 0x000fe20000000013 */
[C---:B---3--:R-:W-:Y:S01]  /*32c0*/  FFMA R87, R81.reuse, R33, R80 ;  /* 0x0000002151577223 */ /* 0x048fe20000000050 */
[C---:B------:R-:W-:Y:S01]  /*32d0*/  FFMA R85, R81.reuse, R37, R62 ;  /* 0x0000002551557223 */ /* 0x040fe2000000003e */
[----:B------:R-:W2:Y:S01]  /*32e0*/  LDS R19, [R8+UR7+0xc1c] ;  /* 0x000c1c0708137984 */ /* 0x000ea20008000800 */
[C---:B------:R-:W-:Y:S01]  /*32f0*/  FFMA R83, R81.reuse, R41, R86 ;  /* 0x0000002951537223 */ /* 0x040fe20000000056 */
[C---:B----4-:R-:W-:Y:S01]  /*3300*/  FFMA R33, R14.reuse, R33, R32 ;  /* 0x000000210e217223 */ /* 0x050fe20000000020 */
[CC--:B------:R-:W-:Y:S01]  /*3310*/  FFMA R93, R81.reuse, R69.reuse, R60 ;  /* 0x00000045515d7223 */ /* 0x0c0fe2000000003c */
[C---:B------:R-:W-:Y:S01]  /*3320*/  FFMA R17, R14.reuse, R69, R68 ;  /* 0x000000450e117223 */ /* 0x040fe20000000044 */
[----:B------:R-:W-:Y:S01]  /*3330*/  FFMA R41, R14, R41, R40 ;  /* 0x000000290e297223 */ /* 0x000fe20000000028 */
[C---:B------:R-:W-:Y:S01]  /*3340*/  FFMA R95, R81.reuse, R65, R58 ;  /* 0x00000041515f7223 */ /* 0x040fe2000000003a */
[C---:B------:R-:W-:Y:S01]  /*3350*/  FFMA R91, R81.reuse, R73, R84 ;  /* 0x00000049515b7223 */ /* 0x040fe20000000054 */
[----:B------:R-:W-:Y:S01]  /*3360*/  FFMA R89, R81, R77, R82 ;  /* 0x0000004d51597223 */ /* 0x000fe20000000052 */
[-C--:B-1----:R-:W-:Y:S01]  /*3370*/  FFMA R108, R24, R34.reuse, R108 ;  /* 0x00000022186c7223 */ /* 0x082fe2000000006c */
[----:B------:R-:W1:Y:S01]  /*3380*/  LDS R69, [R8+UR7+0xe00] ;  /* 0x000e000708457984 */ /* 0x000e620008000800 */
[-C--:B------:R-:W-:Y:S01]  /*3390*/  FFMA R80, R111, R34.reuse, R103 ;  /* 0x000000226f507223 */ /* 0x080fe20000000067 */
[C---:B-----5:R-:W-:Y:S01]  /*33a0*/  FFMA R60, R54.reuse, R34, R87 ;  /* 0x00000022363c7223 */ /* 0x060fe20000000057 */
[----:B------:R-:W-:Y:S01]  /*33b0*/  FFMA R81, R81, R45, R88 ;  /* 0x0000002d51517223 */ /* 0x000fe20000000058 */
[C---:B------:R-:W-:Y:S01]  /*33c0*/  FFMA R58, R54.reuse, R38, R85 ;  /* 0x00000026363a7223 */ /* 0x040fe20000000055 */
[----:B------:R-:W-:Y:S01]  /*33d0*/  FFMA R56, R54, R42, R83 ;  /* 0x0000002a36387223 */ /* 0x000fe20000000053 */
[----:B------:R-:W3:Y:S01]  /*33e0*/  LDS R88, [R8+UR7+0xe0c] ;  /* 0x000e0c0708587984 */ /* 0x000ee20008000800 */
[C---:B------:R-:W-:Y:S01]  /*33f0*/  FFMA R65, R14.reuse, R65, R64 ;  /* 0x000000410e417223 */ /* 0x040fe20000000040 */
[C---:B------:R-:W-:Y:S01]  /*3400*/  FFMA R73, R14.reuse, R73, R72 ;  /* 0x000000490e497223 */ /* 0x040fe20000000048 */
[C---:B------:R-:W-:Y:S01]  /*3410*/  FFMA R77, R14.reuse, R77, R76 ;  /* 0x0000004d0e4d7223 */ /* 0x040fe2000000004c */
[----:B------:R-:W4:Y:S01]  /*3420*/  LDS R83, [R8+UR7+0xe10] ;  /* 0x000e100708537984 */ /* 0x000f220008000800 */
        /* <DEDUP_REMOVED lines=8> */
[C---:B------:R-:W-:Y:S01]  /*34b0*/  FFMA R106, R24.reuse, R38, R106 ;  /* 0x00000026186a7223 */ /* 0x040fe2000000006a */
[C---:B------:R-:W-:Y:S01]  /*34c0*/  FFMA R104, R24.reuse, R42, R104 ;  /* 0x0000002a18687223 */ /* 0x040fe20000000068 */
[----:B------:R-:W-:Y:S01]  /*34d0*/  FFMA R24, R24, R46, R13 ;  /* 0x0000002e18187223 */ /* 0x000fe2000000000d */
[----:B------:R-:W-:Y:S01]  /*34e0*/  FFMA R13, R115, R66, R12 ;  /* 0x00000042730d7223 */ /* 0x000fe2000000000c */
[C---:B------:R-:W-:Y:S01]  /*34f0*/  FFMA R84, R111.reuse, R74, R107 ;  /* 0x0000004a6f547223 */ /* 0x040fe2000000006b */
[----:B------:R-:W-:Y:S01]  /*3500*/  FFMA R82, R111, R78, R105 ;  /* 0x0000004e6f527223 */ /* 0x000fe20000000069 */
[----:B------:R-:W-:Y:S01]  /*3510*/  FFMA R20, R54, R66, R95 ;  /* 0x0000004236147223 */ /* 0x000fe2000000005f */
[----:B0-----:R-:W-:Y:S01]  /*3520*/  FFMA R40, R10, R34, R27 ;  /* 0x000000220a287223 */ /* 0x001fe2000000001b */
[C---:B------:R-:W-:Y:S01]  /*3530*/  FFMA R14, R54.reuse, R70, R93 ;  /* 0x00000046360e7223 */ /* 0x040fe2000000005d */
[C---:B------:R-:W-:Y:S01]  /*3540*/  FFMA R64, R54.reuse, R74, R91 ;  /* 0x0000004a36407223 */ /* 0x040fe2000000005b */
[----:B------:R-:W-:Y:S01]  /*3550*/  FFMA R62, R54, R78, R89 ;  /* 0x0000004e363e7223 */ /* 0x000fe20000000059 */
[----:B--2---:R-:W-:Y:S01]  /*3560*/  FFMA R34, R19, R34, R33 ;  /* 0x0000002213227223 */ /* 0x004fe20000000021 */
[C---:B------:R-:W-:Y:S01]  /*3570*/  FFMA R52, R10.reuse, R66, R63 ;  /* 0x000000420a347223 */ /* 0x040fe2000000003f */
[----:B------:R0:W2:Y:S01]  /*3580*/  LDS R33, [R8+UR7+0xe1c] ;  /* 0x000e1c0708217984 */ /* 0x0000a20008000800 */
[C---:B------:R-:W-:Y:S01]  /*3590*/  FFMA R16, R10.reuse, R70, R59 ;  /* 0x000000460a107223 */ /* 0x040fe2000000003b */
[C---:B------:R-:W-:Y:S01]  /*35a0*/  FFMA R50, R10.reuse, R74, R31 ;  /* 0x0000004a0a327223 */ /* 0x040fe2000000001f */
[C---:B------:R-:W-:Y:S01]  /*35b0*/  FFMA R48, R10.reuse, R78, R29 ;  /* 0x0000004e0a307223 */ /* 0x040fe2000000001d */
[C---:B------:R-:W-:Y:S01]  /*35c0*/  FFMA R36, R10.reuse, R38, R25 ;  /* 0x000000260a247223 */ /* 0x040fe20000000019 */
[----:B------:R-:W-:Y:S01]  /*35d0*/  FFMA R32, R10, R42, R23 ;  /* 0x0000002a0a207223 */ /* 0x000fe20000000017 */
[C---:B------:R-:W-:Y:S01]  /*35e0*/  FFMA R92, R115.reuse, R38, R119 ;  /* 0x00000026735c7223 */ /* 0x040fe20000000077 */
[C---:B------:R-:W-:Y:S01]  /*35f0*/  FFMA R90, R115.reuse, R42, R117 ;  /* 0x0000002a735a7223 */ /* 0x040fe20000000075 */
[----:B0-----:R-:W0:Y:S01]  /*3600*/  LDC R8, c[0x0][0x3a0] ;  /* 0x0000e800ff087b82 */ /* 0x001e220000000800 */
[----:B------:R-:W-:Y:S01]  /*3610*/  FFMA R86, R115, R46, R113 ;  /* 0x0000002e73567223 */ /* 0x000fe20000000071 */
[C---:B------:R-:W-:Y:S01]  /*3620*/  FFMA R22, R111.reuse, R66, R22 ;  /* 0x000000426f167223 */ /* 0x040fe20000000016 */
[C---:B------:R-:W-:Y:S01]  /*3630*/  FFMA R12, R111.reuse, R70, R109 ;  /* 0x000000466f0c7223 */ /* 0x040fe2000000006d */
[C---:B------:R-:W-:Y:S01]  /*3640*/  FFMA R76, R111.reuse, R38, R101 ;  /* 0x000000266f4c7223 */ /* 0x040fe20000000065 */
[C---:B------:R-:W-:Y:S01]  /*3650*/  FFMA R72, R111.reuse, R42, R99 ;  /* 0x0000002a6f487223 */ /* 0x040fe20000000063 */
        /* <DEDUP_REMOVED lines=23> */
[----:B------:R-:W-:Y:S01]  /*37d0*/  FFMA R59, R116, R79, R124 ;  /* 0x0000004f743b7223 */ /* 0x000fe2000000007c */
[C---:B------:R-:W-:Y:S01]  /*37e0*/  FFMA R26, R102.reuse, R67, R11 ;  /* 0x00000043661a7223 */ /* 0x040fe2000000000b */
[C---:B------:R-:W-:Y:S01]  /*37f0*/  FFMA R123, R102.reuse, R71, R114 ;  /* 0x00000047667b7223 */ /* 0x040fe20000000072 */
[C---:B------:R-:W-:Y:S01]  /*3800*/  FFMA R109, R102.reuse, R75, R112 ;  /* 0x0000004b666d7223 */ /* 0x040fe20000000070 */
[----:B------:R-:W-:Y:S01]  /*3810*/  FFMA R99, R102, R79, R110 ;  /* 0x0000004f66637223 */ /* 0x000fe2000000006e */
[C---:B---3--:R-:W-:Y:S01]  /*3820*/  FFMA R24, R88.reuse, R67, R13 ;  /* 0x0000004358187223 */ /* 0x048fe2000000000d */
[C---:B------:R-:W-:Y:S01]  /*3830*/  FFMA R125, R88.reuse, R71, R100 ;  /* 0x00000047587d7223 */ /* 0x040fe20000000064 */
[C---:B------:R-:W-:Y:S01]  /*3840*/  FFMA R111, R88.reuse, R75, R98 ;  /* 0x0000004b586f7223 */ /* 0x040fe20000000062 */
[----:B------:R-:W-:Y:S01]  /*3850*/  FFMA R101, R88, R79, R96 ;  /* 0x0000004f58657223 */ /* 0x000fe20000000060 */
[C---:B----4-:R-:W-:Y:S01]  /*3860*/  FFMA R22, R83.reuse, R67, R22 ;  /* 0x0000004353167223 */ /* 0x050fe20000000016 */
        /* <DEDUP_REMOVED lines=23> */
[----:B------:R-:W-:Y:S01]  /*39e0*/  FFMA R119, R33, R79, R78 ;  /* 0x0000004f21777223 */ /* 0x000fe2000000004e */
        /* <DEDUP_REMOVED lines=8> */
[C---:B------:R-:W-:Y:S01]  /*3a70*/  FFMA R27, R88.reuse, R43, R90 ;  /* 0x0000002b581b7223 */ /* 0x040fe2000000005a */
[-C--:B------:R-:W-:Y:S01]  /*3a80*/  FFMA R81, R88, R47.reuse, R86 ;  /* 0x0000002f58517223 */ /* 0x080fe20000000056 */
[-C--:B------:R-:W-:Y:S01]  /*3a90*/  FFMA R83, R83, R47.reuse, R68 ;  /* 0x0000002f53537223 */ /* 0x080fe20000000044 */
[-C--:B------:R-:W-:Y:S01]  /*3aa0*/  FFMA R85, R85, R47.reuse, R54 ;  /* 0x0000002f55557223 */ /* 0x080fe20000000036 */
[----:B------:R-:W-:Y:S01]  /*3ab0*/  FFMA R87, R87, R47, R10 ;  /* 0x0000002f57577223 */ /* 0x000fe2000000000a */
[C---:B------:R-:W-:Y:S01]  /*3ac0*/  FFMA R79, R33.reuse, R35, R34 ;  /* 0x00000023214f7223 */ /* 0x040fe20000000022 */
[C---:B------:R-:W-:Y:S01]  /*3ad0*/  FFMA R67, R33.reuse, R39, R38 ;  /* 0x0000002721437223 */ /* 0x040fe20000000026 */
[C---:B------:R-:W-:Y:S01]  /*3ae0*/  FFMA R71, R33.reuse, R43, R42 ;  /* 0x0000002b21477223 */ /* 0x040fe2000000002a */
[----:B------:R-:W-:Y:S01]  /*3af0*/  FFMA R75, R33, R47, R46 ;  /* 0x0000002f214b7223 */ /* 0x000fe2000000002e */
[----:B0-----:R-:W-:Y:S01]  /*3b00*/  LEA R5, R8, R5, 0x3 ;  /* 0x0000000508057211 */ /* 0x001fe200078e18ff */
[----:B------:R-:W-:Y:S06]  /*3b10*/  BAR.SYNC.DEFER_BLOCKING 0x0 ;  /* 0x0000000000007b1d */ /* 0x000fec0000010000 */
[----:B------:R-:W-:Y:S05]  /*3b20*/  BRA.U !UP0, `(.L_x_13) ;  /* 0xffffffcd08d47547 */ /* 0x000fea000b83ffff */
.L_x_0:
[----:B------:R-:W0:Y:S01]  /*3b30*/  S2R R8, SR_CTAID.X ;  /* 0x0000000000087919 */ /* 0x000e220000002500 */
[----:B------:R-:W1:Y:S01]  /*3b40*/  S2UR UR8, SR_CTAID.Y ;  /* 0x00000000000879c3 */ /* 0x000e620000002600 */
[----:B------:R-:W2:Y:S01]  /*3b50*/  LDCU UR5, c[0x0][0x398] ;  /* 0x00007300ff0577ac */ /* 0x000ea20008000800 */
[----:B------:R-:W-:Y:S01]  /*3b60*/  LOP3.LUT R3, R6, 0xf, RZ, 0xc0, !PT ;  /* 0x0000000f06037812 */ /* 0x000fe200078ec0ff */
[----:B------:R-:W-:Y:S01]  /*3b70*/  BSSY.RECONVERGENT B0, `(.L_x_14) ;  /* 0x0000017000007945 */ /* 0x000fe20003800200 */
[----:B------:R-:W-:-:S04]  /*3b80*/  SHF.R.U32.HI R0, RZ, 0x4, R6 ;  /* 0x00000004ff007819 */ /* 0x000fc80000011606 */
[----:B------:R-:W3:Y:S01]  /*3b90*/  LDC R47, c[0x0][0x3a0] ;  /* 0x0000e800ff2f7b82 */ /* 0x000ee20000000800 */
[----:B-1----:R-:W-:-:S06]  /*3ba0*/  USHF.L.U32 UR4, UR8, 0x7, URZ ;  /* 0x0000000708047899 */ /* 0x002fcc00080006ff */
[----:B------:R-:W-:Y:S02]  /*3bb0*/  LOP3.LUT R0, R0, UR4, RZ, 0xfc, !PT ;  /* 0x0000000400007c12 */ /* 0x000fe4000f8efcff */
[----:B0-----:R-:W-:Y:S01]  /*3bc0*/  LEA R8, R8, R3, 0x7 ;  /* 0x0000000308087211 */ /* 0x001fe200078e38ff */
[----:B---3--:R-:W-:Y:S02]  /*3bd0*/  IMAD R6, R47, UR8, RZ ;  /* 0x000000082f067c24 */ /* 0x008fe4000f8e02ff */
[-C--:B------:R-:W-:Y:S01]  /*3be0*/  IMAD R5, R0, R47.reuse, RZ ;  /* 0x0000002f00057224 */ /* 0x080fe200078e02ff */
[C---:B------:R-:W-:Y:S02]  /*3bf0*/  ISETP.GE.AND P0, PT, R8.reuse, R47, PT ;  /* 0x0000002f0800720c */ /* 0x040fe40003f06270 */
[----:B------:R-:W-:Y:S02]  /*3c00*/  IADD3 R4, PT, PT, R8, 0x1, RZ ;  /* 0x0000000108047810 */ /* 0x000fe40007ffe0ff */
[----:B--2---:R-:W-:-:S02]  /*3c10*/  ISETP.LT.AND P0, PT, R0, UR5, !P0 ;  /* 0x0000000500007c0c */ /* 0x004fc4000c701270 */
[----:B------:R-:W-:Y:S02]  /*3c20*/  ISETP.GE.AND P1, PT, R4, R47, PT ;  /* 0x0000002f0400720c */ /* 0x000fe40003f26270 */
[----:B------:R-:W-:Y:S02]  /*3c30*/  SHF.L.U32 R6, R6, 0x7, RZ ;  /* 0x0000000706067819 */ /* 0x000fe400000006ff */
[----:B------:R-:W-:-:S07]  /*3c40*/  P2R R66, PR, RZ, 0x2 ;  /* 0x00000002ff427803 */ /* 0x000fce0000000000 */
[----:B------:R-:W-:Y:S05]  /*3c50*/  @!P0 BRA `(.L_x_15) ;  /* 0x0000000000208947 */ /* 0x000fea0003800000 */
[----:B------:R-:W0:Y:S01]  /*3c60*/  LDCU.64 UR6, c[0x0][0x390] ;  /* 0x00007200ff0677ac */ /* 0x000e220008000a00 */
[----:B------:R-:W-:Y:S01]  /*3c70*/  IMAD R3, R47, UR8, RZ ;  /* 0x000000082f037c24 */ /* 0x000fe2000f8e02ff */
[----:B------:R-:W-:-:S04]  /*3c80*/  IADD3 R2, PT, PT, R8, R5, RZ ;  /* 0x0000000508027210 */ /* 0x000fc80007ffe0ff */
[----:B------:R-:W-:-:S04]  /*3c90*/  LEA R3, P0, R3, R2, 0x7 ;  /* 0x0000000203037211 */ /* 0x000fc800078038ff */
[----:B------:R-:W-:Y:S02]  /*3ca0*/  LEA.HI.X.SX32 R10, R2, RZ, 0x1, P0 ;  /* 0x000000ff020a7211 */ /* 0x000fe400000f0eff */
[----:B0-----:R-:W-:-:S04]  /*3cb0*/  LEA R2, P0, R3, UR6, 0x2 ;  /* 0x0000000603027c11 */ /* 0x001fc8000f8010ff */
[----:B------:R-:W-:-:S05]  /*3cc0*/  LEA.HI.X R3, R3, UR7, R10, 0x2, P0 ;  /* 0x0000000703037c11 */ /* 0x000fca00080f140a */
[----:B------:R0:W-:Y:S04]  /*3cd0*/  STG.E desc[UR10][R2.64], R30 ;  /* 0x0000001e02007986 */ /* 0x0001e8000c10190a */
.L_x_15:
[----:B------:R-:W-:Y:S05]  /*3ce0*/  BSYNC.RECONVERGENT B0 ;  /* 0x0000000000007941 */ /* 0x000fea0003800200 */
.L_x_14:
[-C--:B------:R-:W-:Y:S01]  /*3cf0*/  IADD3 R33, PT, PT, R5, R47.reuse, RZ ;  /* 0x0000002f05217210 */ /* 0x080fe20007ffe0ff */
[----:B------:R-:W1:Y:S01]  /*3d00*/  LDCU.64 UR6, c[0x0][0x390] ;  /* 0x00007200ff0677ac */ /* 0x000e620008000a00 */
[--C-:B0-----:R-:W-:Y:S02]  /*3d10*/  SHF.R.S32.HI R3, RZ, 0x1f, R5.reuse ;  /* 0x0000001fff037819 */ /* 0x101fe40000011405 */
[----:B------:R-:W-:Y:S02]  /*3d20*/  IADD3 R34, P0, P1, R6, R8, R5 ;  /* 0x0000000806227210 */ /* 0x000fe4000791e005 */
[-C--:B------:R-:W-:Y:S02]  /*3d30*/  IADD3 R5, PT, PT, R33, R47.reuse, RZ ;  /* 0x0000002f21057210 */ /* 0x080fe40007ffe0ff */
[----:B------:R-:W-:Y:S02]  /*3d40*/  SHF.R.S32.HI R52, RZ, 0x1f, R8 ;  /* 0x0000001fff347819 */ /* 0x000fe40000011408 */
[----:B------:R-:W-:-:S02]  /*3d50*/  IADD3 R41, PT, PT, R5, R47, RZ ;  /* 0x0000002f05297210 */ /* 0x000fc40007ffe0ff */
[----:B------:R-:W-:Y:S02]  /*3d60*/  IADD3.X R40, PT, PT, RZ, R52, R3, P0, P1 ;  /* 0x00000034ff287210 */ /* 0x000fe400007e2403 */
[--C-:B------:R-:W-:Y:S02]  /*3d70*/  SHF.R.S32.HI R3, RZ, 0x1f, R33.reuse ;  /* 0x0000001fff037819 */ /* 0x100fe40000011421 */
[CC--:B------:R-:W-:Y:S02]  /*3d80*/  IADD3 R32, P0, P1, R6.reuse, R8.reuse, R33 ;  /* 0x0000000806207210 */ /* 0x0c0fe4000791e021 */
[--C-:B------:R-:W-:Y:S02]  /*3d90*/  SHF.R.S32.HI R35, RZ, 0x1f, R5.reuse ;  /* 0x0000001fff237819 */ /* 0x100fe40000011405 */
[----:B------:R-:W-:Y:S02]  /*3da0*/  IADD3 R38, P2, P3, R6, R8, R5 ;  /* 0x0000000806267210 */ /* 0x000fe40007b5e005 */
[----:B------:R-:W-:-:S02]  /*3db0*/  IADD3 R46, PT, PT, R41, R47, RZ ;  /* 0x0000002f292e7210 */ /* 0x000fc40007ffe0ff */
[-C--:B------:R-:W-:Y:S02]  /*3dc0*/  IADD3.X R43, PT, PT, RZ, R52.reuse, R3, P0, P1 ;  /* 0x00000034ff2b7210 */ /* 0x080fe400007e2403 */
[----:B------:R-:W-:Y:S02]  /*3dd0*/  IADD3.X R76, PT, PT, RZ, R52, R35, P2, P3 ;  /* 0x00000034ff4c7210 */ /* 0x000fe400017e6423 */
[--C-:B------:R-:W-:Y:S02]  /*3de0*/  SHF.R.S32.HI R39, RZ, 0x1f, R41.reuse ;  /* 0x0000001fff277819 */ /* 0x100fe40000011429 */
[----:B------:R-:W-:Y:S02]  /*3df0*/  IADD3 R36, P0, P1, R6, R8, R41 ;  /* 0x0000000806247210 */ /* 0x000fe4000791e029 */
[----:B------:R-:W-:Y:S02]  /*3e00*/  SHF.R.S32.HI R3, RZ, 0x1f, R46 ;  /* 0x0000001fff037819 */ /* 0x000fe4000001142e */
[----:B------:R-:W-:-:S02]  /*3e10*/  IADD3 R58, PT, PT, R46, R47, RZ ;  /* 0x0000002f2e3a7210 */ /* 0x000fc40007ffe0ff */
[----:B------:R-:W-:Y:S02]  /*3e20*/  IADD3 R37, P2, P3, R6, R8, R46 ;  /* 0x0000000806257210 */ /* 0x000fe40007b5e02e */
[-C--:B------:R-:W-:Y:S02]  /*3e30*/  IADD3.X R39, PT, PT, RZ, R52.reuse, R39, P0, P1 ;  /* 0x00000034ff277210 */ /* 0x080fe400007e2427 */
[----:B------:R-:W-:Y:S02]  /*3e40*/  IADD3 R50, PT, PT, R58, R47, RZ ;  /* 0x0000002f3a327210 */ /* 0x000fe40007ffe0ff */
[----:B------:R-:W-:Y:S02]  /*3e50*/  IADD3.X R64, PT, PT, RZ, R52, R3, P2, P3 ;  /* 0x00000034ff407210 */ /* 0x000fe400017e6403 */
[--C-:B------:R-:W-:Y:S02]  /*3e60*/  SHF.R.S32.HI R3, RZ, 0x1f, R58.reuse ;  /* 0x0000001fff037819 */ /* 0x100fe4000001143a */
[----:B------:R-:W-:-:S02]  /*3e70*/  IADD3 R60, P0, P1, R6, R8, R58 ;  /* 0x00000008063c7210 */ /* 0x000fc4000791e03a */
[-C--:B------:R-:W-:Y:S02]  /*3e80*/  ISETP.GE.AND P5, PT, R8, R47.reuse, PT ;  /* 0x0000002f0800720c */ /* 0x080fe40003fa6270 */
[----:B------:R-:W-:Y:S02]  /*3e90*/  IADD3 R72, PT, PT, R0, 0x1, RZ ;  /* 0x0000000100487810 */ /* 0x000fe40007ffe0ff */
[--C-:B------:R-:W-:Y:S02]  /*3ea0*/  SHF.R.S32.HI R35, RZ, 0x1f, R50.reuse ;  /* 0x0000001fff237819 */ /* 0x100fe40000011432 */
[----:B------:R-:W-:Y:S02]  /*3eb0*/  IADD3 R56, P2, P3, R6, R8, R50 ;  /* 0x0000000806387210 */ /* 0x000fe40007b5e032 */
[----:B------:R-:W-:Y:S02]  /*3ec0*/  IADD3 R10, PT, PT, R50, R47, RZ ;  /* 0x0000002f320a7210 */ /* 0x000fe40007ffe0ff */
[----:B------:R-:W-:-:S02]  /*3ed0*/  IADD3.X R62, PT, PT, RZ, R52, R3, P0, P1 ;  /* 0x00000034ff3e7210 */ /* 0x000fc400007e2403 */
[----:B------:R-:W-:Y:S02]  /*3ee0*/  ISETP.GE.AND P0, PT, R4, R47, PT ;  /* 0x0000002f0400720c */ /* 0x000fe40003f06270 */
[----:B------:R-:W-:Y:S02]  /*3ef0*/  IADD3 R2, PT, PT, R8, 0x2, RZ ;  /* 0x0000000208027810 */ /* 0x000fe40007ffe0ff */
[----:B------:R-:W-:Y:S02]  /*3f00*/  ISETP.GE.OR P4, PT, R72, UR5, P5 ;  /* 0x0000000548007c0c */ /* 0x000fe4000af86670 */
[----:B------:R-:W-:Y:S02]  /*3f10*/  IADD3.X R48, PT, PT, RZ, R52, R35, P2, P3 ;  /* 0x00000034ff307210 */ /* 0x000fe400017e6423 */
[--C-:B------:R-:W-:Y:S02]  /*3f20*/  SHF.R.S32.HI R3, RZ, 0x1f, R10.reuse ;  /* 0x0000001fff037819 */ /* 0x100fe4000001140a */
[----:B------:R-:W-:-:S02]  /*3f30*/  IADD3 R30, P1, P2, R6, R8, R10 ;  /* 0x00000008061e7210 */ /* 0x000fc40007a3e00a */
[----:B------:R-:W-:Y:S02]  /*3f40*/  ISETP.GE.OR P0, PT, R0, UR5, P0 ;  /* 0x0000000500007c0c */ /* 0x000fe40008706670 */
[----:B------:R-:W-:Y:S02]  /*3f50*/  ISETP.GE.AND P6, PT, R2, R47, PT ;  /* 0x0000002f0200720c */ /* 0x000fe40003fc6270 */
[----:B------:R-:W-:Y:S02]  /*3f60*/  IADD3.X R52, PT, PT, RZ, R52, R3, P1, P2 ;  /* 0x00000034ff347210 */ /* 0x000fe40000fe4403 */
[----:B------:R-:W-:Y:S02]  /*3f70*/  IADD3 R70, PT, PT, R0, 0x2, RZ ;  /* 0x0000000200467810 */ /* 0x000fe40007ffe0ff */
[----:B-1----:R-:W-:Y:S02]  /*3f80*/  LEA R2, P2, R34, UR6, 0x2 ;  /* 0x0000000622027c11 */ /* 0x002fe4000f8410ff */
[----:B------:R-:W-:-:S02]  /*3f90*/  ISETP.GE.OR P1, PT, R0, UR5, P6 ;  /* 0x0000000500007c0c */ /* 0x000fc4000b726670 */
[----:B------:R-:W-:Y:S02]  /*3fa0*/  P2R R68, PR, RZ, 0x40 ;  /* 0x00000040ff447803 */ /* 0x000fe40000000000 */
[----:B------:R-:W-:Y:S02]  /*3fb0*/  ISETP.GE.OR P6, PT, R70, UR5, P5 ;  /* 0x0000000546007c0c */ /* 0x000fe4000afc6670 */
[----:B------:R-:W-:Y:S02]  /*3fc0*/  LEA.HI.X R3, R34, UR7, R40, 0x2, P2 ;  /* 0x0000000722037c11 */ /* 0x000fe400090f1428 */
[----:B------:R-:W-:Y:S02]  /*3fd0*/  @!P4 IADD3 R33, PT, PT, R8, R33, RZ ;  /* 0x000000210821c210 */ /* 0x000fe40007ffe0ff */
[----:B------:R-:W-:Y:S01]  /*3fe0*/  IADD3 R54, PT, PT, R0, 0x3, RZ ;  /* 0x0000000300367810 */ /* 0x000fe20007ffe0ff */
[----:B------:R0:W-:Y:S01]  /*3ff0*/  @!P0 STG.E desc[UR10][R2.64+0x4], R28 ;  /* 0x0000041c02008986 */ /* 0x0001e2000c10190a */
[----:B------:R-:W-:-:S02]  /*4000*/  @!P4 IADD3 R4, P0, PT, R6, R33, RZ ;  /* 0x000000210604c210 */ /* 0x000fc40007f1e0ff */
[----:B------:R-:W-:Y:S01]  /*4010*/  ISETP.GE.OR P3, PT, R54, UR5, P5 ;  /* 0x0000000536007c0c */ /* 0x000fe2000af66670 */
[----:B------:R1:W-:Y:S01]  /*4020*/  @!P1 STG.E desc[UR10][R2.64+0x8], R26 ;  /* 0x0000081a02009986 */ /* 0x0003e2000c10190a */
[----:B------:R-:W-:Y:S02]  /*4030*/  @!P4 LEA.HI.X.SX32 R33, R33, RZ, 0x1, P0 ;  /* 0x000000ff2121c211 */ /* 0x000fe400000f0eff */
[----:B------:R-:W-:Y:S02]  /*4040*/  @!P4 LEA R34, P1, R4, UR6, 0x2 ;  /* 0x000000060422cc11 */ /* 0x000fe4000f8210ff */
[----:B------:R-:W-:Y:S02]  /*4050*/  LEA R42, P0, R32, UR6, 0x2 ;  /* 0x00000006202a7c11 */ /* 0x000fe4000f8010ff */
[----:B------:R-:W-:Y:S02]  /*4060*/  @!P6 IADD3 R5, PT, PT, R8, R5, RZ ;  /* 0x000000050805e210 */ /* 0x000fe40007ffe0ff */
[----:B------:R-:W-:-:S02]  /*4070*/  @!P4 LEA.HI.X R35, R4, UR7, R33, 0x2, P1 ;  /* 0x000000070423cc11 */ /* 0x000fc400088f1421 */
[----:B------:R-:W-:Y:S02]  /*4080*/  LEA.HI.X R43, R32, UR7, R43, 0x2, P0 ;  /* 0x00000007202b7c11 */ /* 0x000fe400080f142b */
[----:B------:R-:W-:Y:S02]  /*4090*/  @!P6 IADD3 R4, P0, PT, R6, R5, RZ ;  /* 0x000000050604e210 */ /* 0x000fe40007f1e0ff */
[----:B------:R-:W-:Y:S02]  /*40a0*/  P2R R74, PR, RZ, 0x40 ;  /* 0x00000040ff4a7803 */ /* 0x000fe40000000000 */
[----:B------:R-:W-:Y:S02]  /*40b0*/  @!P6 LEA.HI.X.SX32 R5, R5, RZ, 0x1, P0 ;  /* 0x000000ff0505e211 */ /* 0x000fe400000f0eff */
[----:B------:R-:W-:Y:S02]  /*40c0*/  @!P6 LEA R32, P0, R4, UR6, 0x2 ;  /* 0x000000060420ec11 */ /* 0x000fe4000f8010ff */
[----:B0-----:R-:W-:-:S02]  /*40d0*/  P2R R28, PR, RZ, 0x8 ;  /* 0x00000008ff1c7803 */ /* 0x001fc40000000000 */
[----:B------:R-:W-:Y:S02]  /*40e0*/  @!P6 LEA.HI.X R33, R4, UR7, R5, 0x2, P0 ;  /* 0x000000070421ec11 */ /* 0x000fe400080f1405 */
[----:B------:R-:W-:Y:S02]  /*40f0*/  LEA R40, P0, R38, UR6, 0x2 ;  /* 0x0000000626287c11 */ /* 0x000fe4000f8010ff */
[----:B------:R-:W-:Y:S02]  /*4100*/  @!P3 IADD3 R5, PT, PT, R8, R41, RZ ;  /* 0x000000290805b210 */ /* 0x000fe40007ffe0ff */
[----:B------:R-:W-:Y:S02]  /*4110*/  LEA.HI.X R41, R38, UR7, R76, 0x2, P0 ;  /* 0x0000000726297c11 */ /* 0x000fe400080f144c */
[----:B-1----:R-:W-:Y:S02]  /*4120*/  @!P3 IADD3 R26, P0, PT, R6, R5, RZ ;  /* 0x00000005061ab210 */ /* 0x002fe40007f1e0ff */
[----:B------:R-:W-:-:S02]  /*4130*/  P2R R78, PR, RZ, 0x10 ;  /* 0x00000010ff4e7803 */ /* 0x000fc40000000000 */
[----:B------:R-:W-:Y:S02]  /*4140*/  @!P3 LEA.HI.X.SX32 R5, R5, RZ, 0x1, P0 ;  /* 0x000000ff0505b211 */ /* 0x000fe400000f0eff */
[----:B------:R-:W-:-:S04]  /*4150*/  @!P3 LEA R4, P0, R26, UR6, 0x2 ;  /* 0x000000061a04bc11 */ /* 0x000fc8000f8010ff */
[----:B------:R-:W-:Y:S02]  /*4160*/  @!P3 LEA.HI.X R5, R26, UR7, R5, 0x2, P0 ;  /* 0x000000071a05bc11 */ /* 0x000fe400080f1405 */
[----:B------:R-:W-:Y:S02]  /*4170*/  LEA R38, P0, R36, UR6, 0x2 ;  /* 0x0000000624267c11 */ /* 0x000fe4000f8010ff */
[----:B------:R-:W-:Y:S02]  /*4180*/  IADD3 R26, PT, PT, R8, 0x3, RZ ;  /* 0x00000003081a7810 */ /* 0x000fe40007ffe0ff */
[----:B------:R-:W-:Y:S02]  /*4190*/  LEA.HI.X R39, R36, UR7, R39, 0x2, P0 ;  /* 0x0000000724277c11 */ /* 0x000fe400080f1427 */
[----:B------:R-:W-:Y:S02]  /*41a0*/  LEA R36, P0, R37, UR6, 0x2 ;  /* 0x0000000625247c11 */ /* 0x000fe4000f8010ff */
[----:B------:R-:W-:-:S02]  /*41b0*/  ISETP.GE.AND P6, PT, R26, R47, PT ;  /* 0x0000002f1a00720c */ /* 0x000fc40003fc6270 */
[----:B------:R-:W-:Y:S02]  /*41c0*/  LEA.HI.X R37, R37, UR7, R64, 0x2, P0 ;  /* 0x0000000725257c11 */ /* 0x000fe400080f1440 */
[----:B------:R-:W-:Y:S02]  /*41d0*/  ISETP.GE.OR P0, PT, R0, UR5, P6 ;  /* 0x0000000500007c0c */ /* 0x000fe4000b706670 */
[----:B------:R-:W-:Y:S02]  /*41e0*/  IADD3 R26, PT, PT, R8, 0x4, RZ ;  /* 0x00000004081a7810 */ /* 0x000fe40007ffe0ff */
[----:B------:R-:W-:Y:S02]  /*41f0*/  P2R R64, PR, RZ, 0x40 ;  /* 0x00000040ff407803 */ /* 0x000fe40000000000 */
[----:B------:R-:W-:Y:S02]  /*4200*/  ISETP.GE.AND P3, PT, R26, R47, PT ;  /* 0x0000002f1a00720c */ /* 0x000fe40003f66270 */
[----:B------:R-:W-:-:S02]  /*4210*/  IADD3 R26, PT, PT, R8, 0x5, RZ ;  /* 0x00000005081a7810 */ /* 0x000fc40007ffe0ff */
[----:B------:R-:W-:Y:S02]  /*4220*/  P2R R80, PR, RZ, 0x40 ;  /* 0x00000040ff507803 */ /* 0x000fe40000000000 */
[----:B------:R-:W-:Y:S01]  /*4230*/  ISETP.GE.AND P2, PT, R26, R47, PT ;  /* 0x0000002f1a00720c */ /* 0x000fe20003f46270 */
[----:B------:R0:W-:Y:S01]  /*4240*/  @!P0 STG.E desc[UR10][R2.64+0xc], R24 ;  /* 0x00000c1802008986 */ /* 0x0001e2000c10190a */
[----:B------:R-:W-:Y:S02]  /*4250*/  ISETP.GE.OR P0, PT, R0, UR5, P3 ;  /* 0x0000000500007c0c */ /* 0x000fe40009f06670 */
[----:B------:R-:W-:-:S04]  /*4260*/  IADD3 R26, PT, PT, R8, 0x6, RZ ;  /* 0x00000006081a7810 */ /* 0x000fc80007ffe0ff */
[----:B------:R-:W-:Y:S02]  /*4270*/  ISETP.GE.AND P1, PT, R26, R47, PT ;  /* 0x0000002f1a00720c */ /* 0x000fe40003f26270 */
[----:B0-----:R-:W-:-:S05]  /*4280*/  IADD3 R24, PT, PT, R8, 0x7, RZ ;  /* 0x0000000708187810 */ /* 0x001fca0007ffe0ff */
[----:B------:R0:W-:Y:S01]  /*4290*/  @!P0 STG.E desc[UR10][R2.64+0x10], R22 ;  /* 0x0000101602008986 */ /* 0x0001e2000c10190a */
[C---:B------:R-:W-:Y:S02]  /*42a0*/  ISETP.GE.OR P0, PT, R0.reuse, UR5, P2 ;  /* 0x0000000500007c0c */ /* 0x040fe40009706670 */
[----:B0-----:R-:W-:-:S11]  /*42b0*/  IADD3 R22, PT, PT, R0, 0x4, RZ ;  /* 0x0000000400167810 */ /* 0x001fd60007ffe0ff */
[----:B------:R0:W-:Y:S01]  /*42c0*/  @!P0 STG.E desc[UR10][R2.64+0x14], R20 ;  /* 0x0000141402008986 */ /* 0x0001e2000c10190a */
[----:B------:R-:W-:-:S13]  /*42d0*/  ISETP.GE.OR P0, PT, R0, UR5, P1 ;  /* 0x0000000500007c0c */ /* 0x000fda0008f06670 */
[----:B------:R-:W-:Y:S01]  /*42e0*/  @!P0 STG.E desc[UR10][R2.64+0x18], R45 ;  /* 0x0000182d02008986 */ /* 0x000fe2000c10190a */
[----:B------:R-:W-:-:S04]  /*42f0*/  ISETP.GE.AND P0, PT, R24, R47, PT ;  /* 0x0000002f1800720c */ /* 0x000fc80003f06270 */
[----:B------:R-:W-:-:S13]  /*4300*/  ISETP.GE.OR P4, PT, R0, UR5, P0 ;  /* 0x0000000500007c0c */ /* 0x000fda0008786670 */
[----:B------:R1:W-:Y:S01]  /*4310*/  @!P4 STG.E desc[UR10][R2.64+0x1c], R44 ;  /* 0x00001c2c0200c986 */ /* 0x0003e2000c10190a */
[----:B------:R-:W-:-:S04]  /*4320*/  ISETP.GE.OR P4, PT, R22, UR5, P5 ;  /* 0x0000000516007c0c */ /* 0x000fc8000af86670 */
[----:B------:R-:W-:-:S09]  /*4330*/  P2R R76, PR, RZ, 0x10 ;  /* 0x00000010ff4c7803 */ /* 0x000fd20000000000 */
[----:B------:R-:W-:-:S04]  /*4340*/  @!P4 IADD3 R47, PT, PT, R8, R46, RZ ;  /* 0x0000002e082fc210 */ /* 0x000fc80007ffe0ff */
[----:B0-----:R-:W-:-:S04]  /*4350*/  @!P4 IADD3 R20, P6, PT, R6, R47, RZ ;  /* 0x0000002f0614c210 */ /* 0x001fc80007fde0ff */
[----:B------:R-:W-:Y:S02]  /*4360*/  @!P4 LEA.HI.X.SX32 R47, R47, RZ, 0x1, P6 ;  /* 0x000000ff2f2fc211 */ /* 0x000fe400030f0eff */
[----:B------:R-:W-:-:S04]  /*4370*/  @!P4 LEA R46, P6, R20, UR6, 0x2 ;  /* 0x00000006142ecc11 */ /* 0x000fc8000f8c10ff */
[----:B------:R-:W-:Y:S02]  /*4380*/  @!P4 LEA.HI.X R47, R20, UR7, R47, 0x2, P6 ;  /* 0x00000007142fcc11 */ /* 0x000fe4000b0f142f */
[----:B-1----:R-:W-:Y:S02]  /*4390*/  LEA R2, P6, R60, UR6, 0x2 ;  /* 0x000000063c027c11 */ /* 0x002fe4000f8c10ff */
[----:B------:R-:W-:Y:S02]  /*43a0*/  IADD3 R20, PT, PT, R0, 0x5, RZ ;  /* 0x0000000500147810 */ /* 0x000fe40007ffe0ff */
[----:B------:R-:W-:Y:S02]  /*43b0*/  LEA.HI.X R3, R60, UR7, R62, 0x2, P6 ;  /* 0x000000073c037c11 */ /* 0x000fe4000b0f143e */
[----:B------:R-:W-:Y:S02]  /*43c0*/  ISETP.GE.OR P6, PT, R20, UR5, P5 ;  /* 0x0000000514007c0c */ /* 0x000fe4000afc6670 */
[----:B------:R-:W-:-:S02]  /*43d0*/  ISETP.NE.AND P4, PT, R78, RZ, PT ;  /* 0x000000ff4e00720c */ /* 0x000fc40003f85270 */
[----:B------:R-:W-:-:S09]  /*43e0*/  P2R R60, PR, RZ, 0x40 ;  /* 0x00000040ff3c7803 */ /* 0x000fd20000000000 */
[----:B------:R-:W-:Y:S02]  /*43f0*/  @!P6 IADD3 R45, PT, PT, R8, R58, RZ ;  /* 0x0000003a082de210 */ /* 0x000fe40007ffe0ff */
[----:B------:R0:W-:Y:S02]  /*4400*/  @!P4 STG.E desc[UR10][R34.64], R49 ;  /* 0x000000312200c986 */ /* 0x0001e4000c10190a */
[----:B------:R-:W-:-:S04]  /*4410*/  @!P6 IADD3 R24, P4, PT, R6, R45, RZ ;  /* 0x0000002d0618e210 */ /* 0x000fc80007f9e0ff */
[----:B------:R-:W-:Y:S02]  /*4420*/  @!P6 LEA.HI.X.SX32 R45, R45, RZ, 0x1, P4 ;  /* 0x000000ff2d2de211 */ /* 0x000fe400020f0eff */
[----:B------:R-:W-:-:S04]  /*4430*/  @!P6 LEA R44, P4, R24, UR6, 0x2 ;  /* 0x00000006182cec11 */ /* 0x000fc8000f8810ff */
[----:B------:R-:W-:Y:S02]  /*4440*/  @!P6 LEA.HI.X R45, R24, UR7, R45, 0x2, P4 ;  /* 0x00000007182dec11 */ /* 0x000fe4000a0f142d */
[----:B0-----:R-:W-:Y:S02]  /*4450*/  LEA R34, P4, R56, UR6, 0x2 ;  /* 0x0000000638227c11 */ /* 0x001fe4000f8810ff */
[----:B------:R-:W-:Y:S02]  /*4460*/  ISETP.NE.AND P6, PT, R80, RZ, PT ;  /* 0x000000ff5000720c */ /* 0x000fe40003fc5270 */
[----:B------:R-:W-:Y:S02]  /*4470*/  LEA.HI.X R35, R56, UR7, R48, 0x2, P4 ;  /* 0x0000000738237c11 */ /* 0x000fe4000a0f1430 */
[----:B------:R-:W-:Y:S02]  /*4480*/  ISETP.NE.AND P4, PT, R66, RZ, PT ;  /* 0x000000ff4200720c */ /* 0x000fe40003f85270 */
[----:B------:R-:W-:-:S02]  /*4490*/  IADD3 R24, PT, PT, R0, 0x6, RZ ;  /* 0x0000000600187810 */ /* 0x000fc40007ffe0ff */
[----:B------:R-:W-:Y:S02]  /*44a0*/  ISETP.GE.OR P4, PT, R72, UR5, P4 ;  /* 0x0000000548007c0c */ /* 0x000fe4000a786670 */
[----:B------:R-:W-:-:S11]  /*44b0*/  IADD3 R0, PT, PT, R0, 0x7, RZ ;  /* 0x0000000700007810 */ /* 0x000fd60007ffe0ff */
[----:B------:R-:W-:Y:S01]  /*44c0*/  @!P4 STG.E desc[UR10][R42.64+0x4], R51 ;  /* 0x000004332a00c986 */ /* 0x000fe2000c10190a */
[----:B------:R-:W-:-:S04]  /*44d0*/  ISETP.NE.AND P4, PT, R68, RZ, PT ;  /* 0x000000ff4400720c */ /* 0x000fc80003f85270 */
[----:B------:R-:W-:-:S13]  /*44e0*/  ISETP.GE.OR P4, PT, R72, UR5, P4 ;  /* 0x0000000548007c0c */ /* 0x000fda000a786670 */
[----:B------:R-:W-:Y:S01]  /*44f0*/  @!P4 STG.E desc[UR10][R42.64+0x8], R123 ;  /* 0x0000087b2a00c986 */ /* 0x000fe2000c10190a */
[----:B------:R-:W-:-:S13]  /*4500*/  ISETP.GE.OR P4, PT, R72, UR5, P6 ;  /* 0x0000000548007c0c */ /* 0x000fda000b786670 */
[----:B------:R-:W-:Y:S01]  /*4510*/  @!P4 STG.E desc[UR10][R42.64+0xc], R125 ;  /* 0x00000c7d2a00c986 */ /* 0x000fe2000c10190a */
[----:B------:R-:W-:-:S13]  /*4520*/  ISETP.GE.OR P4, PT, R72, UR5, P3 ;  /* 0x0000000548007c0c */ /* 0x000fda0009f86670 */
[----:B------:R0:W-:Y:S01]  /*4530*/  @!P4 STG.E desc[UR10][R42.64+0x10], R12 ;  /* 0x0000100c2a00c986 */ /* 0x0001e2000c10190a */
[----:B------:R-:W-:-:S13]  /*4540*/  ISETP.GE.OR P4, PT, R72, UR5, P2 ;  /* 0x0000000548007c0c */ /* 0x000fda0009786670 */
[----:B------:R-:W-:Y:S01]  /*4550*/  @!P4 STG.E desc[UR10][R42.64+0x14], R14 ;  /* 0x0000140e2a00c986 */ /* 0x000fe2000c10190a */
[----:B------:R-:W-:-:S13]  /*4560*/  ISETP.GE.OR P4, PT, R72, UR5, P1 ;  /* 0x0000000548007c0c */ /* 0x000fda0008f86670 */
[----:B------:R-:W-:Y:S01]  /*4570*/  @!P4 STG.E desc[UR10][R42.64+0x18], R16 ;  /* 0x000018102a00c986 */ /* 0x000fe2000c10190a */
[----:B------:R-:W-:-:S13]  /*4580*/  ISETP.GE.OR P4, PT, R72, UR5, P0 ;  /* 0x0000000548007c0c */ /* 0x000fda0008786670 */
[----:B------:R1:W-:Y:S01]  /*4590*/  @!P4 STG.E desc[UR10][R42.64+0x1c], R18 ;  /* 0x00001c122a00c986 */ /* 0x0003e2000c10190a */
[----:B------:R-:W-:Y:S02]  /*45a0*/  ISETP.GE.OR P4, PT, R24, UR5, P5 ;  /* 0x0000000518007c0c */ /* 0x000fe4000af86670 */
[----:B------:R-:W-:Y:S02]  /*45b0*/  ISETP.GE.OR P5, PT, R0, UR5, P5 ;  /* 0x0000000500007c0c */ /* 0x000fe4000afa6670 */
[----:B0-----:R-:W-:-:S09]  /*45c0*/  P2R R12, PR, RZ, 0x10 ;  /* 0x00000010ff0c7803 */ /* 0x001fd20000000000 */
[C---:B------:R-:W-:Y:S02]  /*45d0*/  @!P4 IADD3 R49, PT, PT, R8.reuse, R50, RZ ;  /* 0x000000320831c210 */ /* 0x040fe40007ffe0ff */
[----:B-1----:R-:W-:Y:S02]  /*45e0*/  @!P5 IADD3 R43, PT, PT, R8, R10, RZ ;  /* 0x0000000a082bd210 */ /* 0x002fe40007ffe0ff */
[----:B------:R-:W-:-:S04]  /*45f0*/  @!P4 IADD3 R26, P6, PT, R6, R49, RZ ;  /* 0x00000031061ac210 */ /* 0x000fc80007fde0ff */
[----:B------:R-:W-:Y:S02]  /*4600*/  @!P4 LEA.HI.X.SX32 R49, R49, RZ, 0x1, P6 ;  /* 0x000000ff3131c211 */ /* 0x000fe400030f0eff */
[----:B------:R-:W-:-:S04]  /*4610*/  @!P4 LEA R50, P6, R26, UR6, 0x2 ;  /* 0x000000061a32cc11 */ /* 0x000fc8000f8c10ff */
[----:B------:R-:W-:Y:S02]  /*4620*/  @!P4 LEA.HI.X R51, R26, UR7, R49, 0x2, P6 ;  /* 0x000000071a33cc11 */ /* 0x000fe4000b0f1431 */
[----:B------:R-:W-:Y:S02]  /*4630*/  LEA R48, P6, R30, UR6, 0x2 ;  /* 0x000000061e307c11 */ /* 0x000fe4000f8c10ff */
[----:B------:R-:W-:Y:S02]  /*4640*/  ISETP.NE.AND P4, PT, R64, RZ, PT ;  /* 0x000000ff4000720c */ /* 0x000fe40003f85270 */
[----:B------:R-:W-:Y:S02]  /*4650*/  LEA.HI.X R49, R30, UR7, R52, 0x2, P6 ;  /* 0x000000071e317c11 */ /* 0x000fe4000b0f1434 */
[----:B------:R-:W-:-:S13]  /*4660*/  ISETP.NE.AND P6, PT, R74, RZ, PT ;  /* 0x000000ff4a00720c */ /* 0x000fda0003fc5270 */
[----:B------:R-:W-:Y:S01]  /*4670*/  @!P6 STG.E desc[UR10][R32.64], R53 ;  /* 0x000000352000e986 */ /* 0x000fe2000c10190a */
[----:B------:R-:W-:-:S04]  /*4680*/  @!P5 IADD3 R6, P6, PT, R6, R43, RZ ;  /* 0x0000002b0606d210 */ /* 0x000fc80007fde0ff */
[----:B------:R-:W-:Y:S02]  /*4690*/  @!P5 LEA.HI.X.SX32 R43, R43, RZ, 0x1, P6 ;  /* 0x000000ff2b2bd211 */ /* 0x000fe400030f0eff */
[----:B------:R-:W-:-:S04]  /*46a0*/  @!P5 LEA R42, P6, R6, UR6, 0x2 ;  /* 0x00000006062adc11 */ /* 0x000fc8000f8c10ff */
[----:B------:R-:W-:Y:S02]  /*46b0*/  @!P5 LEA.HI.X R43, R6, UR7, R43, 0x2, P6 ;  /* 0x00000007062bdc11 */ /* 0x000fe4000b0f142b */
[----:B------:R-:W-:Y:S02]  /*46c0*/  ISETP.NE.AND P6, PT, R66, RZ, PT ;  /* 0x000000ff4200720c */ /* 0x000fe40003fc5270 */
[----:B------:R-:W-:Y:S02]  /*46d0*/  P2R R6, PR, RZ, 0x20 ;  /* 0x00000020ff067803 */ /* 0x000fe40000000000 */
[----:B------:R-:W-:Y:S02]  /*46e0*/  ISETP.GE.OR P6, PT, R70, UR5, P6 ;  /* 0x0000000546007c0c */ /* 0x000fe4000b7c6670 */
[----:B------:R-:W-:-:S11]  /*46f0*/  ISETP.NE.AND P5, PT, R28, RZ, PT ;  /* 0x000000ff1c00720c */ /* 0x000fd60003fa5270 */
[----:B------:R-:W-:Y:S01]  /*4700*/  @!P6 STG.E desc[UR10][R40.64+0x4], R55 ;  /* 0x000004372800e986 */ /* 0x000fe2000c10190a */
[----:B------:R-:W-:-:S04]  /*4710*/  ISETP.NE.AND P6, PT, R68, RZ, PT ;  /* 0x000000ff4400720c */ /* 0x000fc80003fc5270 */
[----:B------:R-:W-:-:S13]  /*4720*/  ISETP.GE.OR P6, PT, R70, UR5, P6 ;  /* 0x0000000546007c0c */ /* 0x000fda000b7c6670 */
[----:B------:R-:W-:Y:S01]  /*4730*/  @!P6 STG.E desc[UR10][R40.64+0x8], R109 ;  /* 0x0000086d2800e986 */ /* 0x000fe2000c10190a */
        /* <DEDUP_REMOVED lines=10> */
[----:B------:R-:W-:-:S03]  /*47e0*/  ISETP.NE.AND P6, PT, R66, RZ, PT ;  /* 0x000000ff4200720c */ /* 0x000fc60003fc5270 */
[----:B------:R0:W-:Y:S01]  /*47f0*/  @!P5 STG.E desc[UR10][R4.64], R57 ;  /* 0x000000390400d986 */ /* 0x0001e2000c10190a */
[----:B------:R-:W-:Y:S02]  /*4800*/  ISETP.GE.OR P6, PT, R54, UR5, P6 ;  /* 0x0000000536007c0c */ /* 0x000fe4000b7c6670 */
[----:B------:R-:W-:-:S04]  /*4810*/  ISETP.NE.AND P5, PT, R60, RZ, PT ;  /* 0x000000ff3c00720c */ /* 0x000fc80003fa5270 */
[----:B0-----:R-:W-:-:S07]  /*4820*/  P2R R4, PR, RZ, 0x20 ;  /* 0x00000020ff047803 */ /* 0x001fce0000000000 */
[----:B------:R0:W-:Y:S01]  /*4830*/  @!P6 STG.E desc[UR10][R38.64+0x4], R59 ;  /* 0x0000043b2600e986 */ /* 0x0001e2000c10190a */
[----:B------:R-:W-:Y:S02]  /*4840*/  ISETP.NE.AND P6, PT, R68, RZ, PT ;  /* 0x000000ff4400720c */ /* 0x000fe40003fc5270 */
[----:B------:R-:W-:Y:S02]  /*4850*/  ISETP.NE.AND P5, PT, R76, RZ, PT ;  /* 0x000000ff4c00720c */ /* 0x000fe40003fa5270 */
[----:B------:R-:W-:-:S13]  /*4860*/  ISETP.GE.OR P6, PT, R54, UR5, P6 ;  /* 0x0000000536007c0c */ /* 0x000fda000b7c6670 */
[----:B------:R0:W-:Y:S01]  /*4870*/  @!P6 STG.E desc[UR10][R38.64+0x8], R99 ;  /* 0x000008632600e986 */ /* 0x0001e2000c10190a */
        /* <DEDUP_REMOVED lines=10> */
[----:B------:R-:W-:-:S03]  /*4920*/  ISETP.NE.AND P6, PT, R66, RZ, PT ;  /* 0x000000ff4200720c */ /* 0x000fc60003fc5270 */
[----:B------:R0:W-:Y:S01]  /*4930*/  @!P5 STG.E desc[UR10][R46.64], R61 ;  /* 0x0000003d2e00d986 */ /* 0x0001e2000c10190a */
[----:B------:R-:W-:Y:S02]  /*4940*/  ISETP.GE.OR P6, PT, R22, UR5, P6 ;  /* 0x0000000516007c0c */ /* 0x000fe4000b7c6670 */
[----:B------:R-:W-:-:S11]  /*4950*/  ISETP.NE.AND P5, PT, R4, RZ, PT ;  /* 0x000000ff0400720c */ /* 0x000fd60003fa5270 */
[----:B------:R0:W-:Y:S01]  /*4960*/  @!P6 STG.E desc[UR10][R36.64+0x4], R63 ;  /* 0x0000043f2400e986 */ /* 0x0001e2000c10190a */
[----:B------:R-:W-:-:S04]  /*4970*/  ISETP.NE.AND P6, PT, R68, RZ, PT ;  /* 0x000000ff4400720c */ /* 0x000fc80003fc5270 */
        /* <DEDUP_REMOVED lines=20> */
[----:B------:R-:W-:Y:S02]  /*4ac0*/  ISETP.GE.OR P6, PT, R20, UR5, P4 ;  /* 0x0000000514007c0c */ /* 0x000fe4000a7c6670 */
[----:B------:R-:W-:-:S11]  /*4ad0*/  ISETP.NE.AND P4, PT, R12, RZ, PT ;  /* 0x000000ff0c00720c */ /* 0x000fd60003f85270 */
        /* <DEDUP_REMOVED lines=11> */
[----:B------:R-:W-:-:S04]  /*4b90*/  ISETP.NE.AND P4, PT, R66, RZ, PT ;  /* 0x000000ff4200720c */ /* 0x000fc80003f85270 */
[----:B------:R-:W-:-:S13]  /*4ba0*/  ISETP.GE.OR P4, PT, R24, UR5, P4 ;  /* 0x0000000518007c0c */ /* 0x000fda000a786670 */
[----:B------:R0:W-:Y:S01]  /*4bb0*/  @!P4 STG.E desc[UR10][R34.64+0x4], R23 ;  /* 0x000004172200c986 */ /* 0x0001e2000c10190a */
[----:B------:R-:W-:-:S04]  /*4bc0*/  ISETP.NE.AND P4, PT, R68, RZ, PT ;  /* 0x000000ff4400720c */ /* 0x000fc80003f85270 */
[----:B------:R-:W-:-:S13]  /*4bd0*/  ISETP.GE.OR P4, PT, R24, UR5, P4 ;  /* 0x0000000518007c0c */ /* 0x000fda000a786670 */
[----:B------:R0:W-:Y:S01]  /*4be0*/  @!P4 STG.E desc[UR10][R34.64+0x8], R25 ;  /* 0x000008192200c986 */ /* 0x0001e2000c10190a */
[----:B------:R-:W-:Y:S02]  /*4bf0*/  ISETP.GE.OR P4, PT, R24, UR5, P6 ;  /* 0x0000000518007c0c */ /* 0x000fe4000b786670 */
[----:B------:R-:W-:-:S11]  /*4c00*/  ISETP.GE.OR P6, PT, R0, UR5, P6 ;  /* 0x0000000500007c0c */ /* 0x000fd6000b7c6670 */
        /* <DEDUP_REMOVED lines=13> */
[----:B------:R-:W-:-:S03]  /*4ce0*/  ISETP.NE.AND P4, PT, R66, RZ, PT ;  /* 0x000000ff4200720c */ /* 0x000fc60003f85270 */
[----:B------:R0:W-:Y:S01]  /*4cf0*/  @!P5 STG.E desc[UR10][R42.64], R69 ;  /* 0x000000452a00d986 */ /* 0x0001e2000c10190a */
[----:B------:R-:W-:Y:S02]  /*4d00*/  ISETP.NE.AND P5, PT, R68, RZ, PT ;  /* 0x000000ff4400720c */ /* 0x000fe40003fa5270 */
[C---:B------:R-:W-:Y:S01]  /*4d10*/  ISETP.GE.OR P4, PT, R0.reuse, UR5, P4 ;  /* 0x0000000500007c0c */ /* 0x040fe2000a786670 */
[----:B------:R0:W-:Y:S01]  /*4d20*/  @!P6 STG.E desc[UR10][R48.64+0xc], R81 ;  /* 0x00000c513000e986 */ /* 0x0001e2000c10190a */
[----:B------:R-:W-:-:S03]  /*4d30*/  ISETP.GE.OR P5, PT, R0, UR5, P5 ;  /* 0x0000000500007c0c */ /* 0x000fc6000afa6670 */
[----:B------:R0:W-:Y:S04]  /*4d40*/  @!P3 STG.E desc[UR10][R48.64+0x10], R83 ;  /* 0x000010533000b986 */ /* 0x0001e8000c10190a */
[----:B------:R0:W-:Y:S04]  /*4d50*/  @!P2 STG.E desc[UR10][R48.64+0x14], R85 ;  /* 0x000014553000a986 */ /* 0x0001e8000c10190a */
[----:B------:R0:W-:Y:S04]  /*4d60*/  @!P4 STG.E desc[UR10][R48.64+0x4], R73 ;  /* 0x000004493000c986 */ /* 0x0001e8000c10190a */
[----:B------:R0:W-:Y:S04]  /*4d70*/  @!P5 STG.E desc[UR10][R48.64+0x8], R77 ;  /* 0x0000084d3000d986 */ /* 0x0001e8000c10190a */
[----:B------:R0:W-:Y:S01]  /*4d80*/  @!P1 STG.E desc[UR10][R48.64+0x18], R87 ;  /* 0x0000185730009986 */ /* 0x0001e2000c10190a */
[----:B------:R-:W-:Y:S05]  /*4d90*/  @P0 EXIT ;  /* 0x000000000000094d */ /* 0x000fea0003800000 */
[----:B------:R-:W-:Y:S01]  /*4da0*/  STG.E desc[UR10][R48.64+0x1c], R75 ;  /* 0x00001c4b30007986 */ /* 0x000fe2000c10190a */
[----:B------:R-:W-:Y:S05]  /*4db0*/  EXIT ;  /* 0x000000000000794d */ /* 0x000fea0003800000 */
.L_x_16:
[----:B------:R-:W-:-:S00]  /*4dc0*/  BRA `(.L_x_16) ;  /* 0xfffffffc00fc7947 */ /* 0x000fc0000383ffff */
[----:B------:R-:W-:-:S00]  /*4dd0*/  NOP ;  /* 0x0000000000007918 */ /* 0x000fc00000000000 */
        /* <DEDUP_REMOVED lines=10> */
.L_x_17:


//--------------------- .nv.shared._Z28matrix_multiplication_kernelPKfS0_Pfiii --------------------------
	.section	.nv.shared._Z28matrix_multiplication_kernelPKfS0_Pfiii,"aw",@nobits
	.sectionflags	@""
	.align	4
.nv.shared._Z28matrix_multiplication_kernelPKfS0_Pfiii:
	.zero		17408


//--------------------- .nv.shared.reserved.0     --------------------------
	.section	.nv.shared.reserved.0,"aw",@nobits
	.weak		__nv_reservedSMEM_offset_0_alias
	.size		__nv_reservedSMEM_offset_0_alias, 0, 64
	.other		__nv_reservedSMEM_offset_0_alias,@"STO_CUDA_RESERVED_SHARED STV_DEFAULT"
__nv_reservedSMEM_offset_0_alias:
	.zero		0
	.zero		64


//--------------------- .nv.constant0._Z28matrix_multiplication_kernelPKfS0_Pfiii --------------------------
	.section	.nv.constant0._Z28matrix_multiplication_kernelPKfS0_Pfiii,"a",@progbits
	.sectionflags	@""
	.align	4
.nv.constant0._Z28matrix_multiplication_kernelPKfS0_Pfiii:
	.zero		932


//--------------------- SYMBOLS --------------------------

	.type		.nv.reservedSmem.offset0,@object
	.size		.nv.reservedSmem.offset0,0x4
	.type		.nv.reservedSmem.cap,@object
	.size		.nv.reservedSmem.cap,0x4
